//
// Generated by NVIDIA NVVM Compiler
//
// Compiler Build ID: CL-36424714
// Cuda compilation tools, release 13.0, V13.0.88
// Based on NVVM 20.0.0
//

.version 9.0
.target sm_100
.address_size 64

	// .globl	_Z10M_TrapezowdddiPd
.extern .shared .align 16 .b8 sdata[];

.visible .entry _Z10M_TrapezowdddiPd(
	.param .f64 _Z10M_TrapezowdddiPd_param_0,
	.param .f64 _Z10M_TrapezowdddiPd_param_1,
	.param .f64 _Z10M_TrapezowdddiPd_param_2,
	.param .u32 _Z10M_TrapezowdddiPd_param_3,
	.param .u64 .ptr .align 1 _Z10M_TrapezowdddiPd_param_4
)
{
	.reg .pred 	%p<5>;
	.reg .b32 	%r<7>;
	.reg .b64 	%rd<5>;
	.reg .b64 	%fd<24>;

	ld.param.f64 	%fd1, [_Z10M_TrapezowdddiPd_param_0];
	ld.param.f64 	%fd2, [_Z10M_TrapezowdddiPd_param_1];
	ld.param.f64 	%fd3, [_Z10M_TrapezowdddiPd_param_2];
	ld.param.u32 	%r2, [_Z10M_TrapezowdddiPd_param_3];
	ld.param.u64 	%rd2, [_Z10M_TrapezowdddiPd_param_4];
	cvta.to.global.u64 	%rd1, %rd2;
	mov.u32 	%r3, %ctaid.x;
	mov.u32 	%r4, %ntid.x;
	mov.u32 	%r5, %tid.x;
	mad.lo.s32 	%r1, %r3, %r4, %r5;
	setp.ne.s32 	%p1, %r1, 0;
	@%p1 bra 	$L__BB0_2;
	mul.f64 	%fd4, %fd1, 0d4008000000000000;
	mul.f64 	%fd5, %fd1, %fd4;
	mul.f64 	%fd6, %fd1, 0d4018000000000000;
	sub.f64 	%fd7, %fd5, %fd6;
	add.f64 	%fd8, %fd7, 0d4014000000000000;
	mul.f64 	%fd9, %fd2, 0d4008000000000000;
	mul.f64 	%fd10, %fd2, %fd9;
	mul.f64 	%fd11, %fd2, 0d4018000000000000;
	sub.f64 	%fd12, %fd10, %fd11;
	add.f64 	%fd13, %fd12, 0d4014000000000000;
	add.f64 	%fd14, %fd8, %fd13;
	mul.f64 	%fd15, %fd3, %fd14;
	mul.f64 	%fd16, %fd15, 0d3FE0000000000000;
	st.global.f64 	[%rd1], %fd16;
$L__BB0_2:
	setp.eq.s32 	%p2, %r1, 0;
	add.s32 	%r6, %r2, -1;
	setp.ge.u32 	%p3, %r1, %r6;
	or.pred  	%p4, %p2, %p3;
	@%p4 bra 	$L__BB0_4;
	cvt.rn.f64.u32 	%fd17, %r1;
	fma.rn.f64 	%fd18, %fd3, %fd17, %fd1;
	mul.f64 	%fd19, %fd18, 0d4008000000000000;
	mul.f64 	%fd20, %fd18, 0dC018000000000000;
	fma.rn.f64 	%fd21, %fd18, %fd19, %fd20;
	add.f64 	%fd22, %fd21, 0d4014000000000000;
	mul.f64 	%fd23, %fd3, %fd22;
	mul.wide.u32 	%rd3, %r1, 8;
	add.s64 	%rd4, %rd1, %rd3;
	st.global.f64 	[%rd4], %fd23;
$L__BB0_4:
	ret;

}
	// .globl	_Z13M_ProstokatowdddiPd
.visible .entry _Z13M_ProstokatowdddiPd(
	.param .f64 _Z13M_ProstokatowdddiPd_param_0,
	.param .f64 _Z13M_ProstokatowdddiPd_param_1,
	.param .f64 _Z13M_ProstokatowdddiPd_param_2,
	.param .u32 _Z13M_ProstokatowdddiPd_param_3,
	.param .u64 .ptr .align 1 _Z13M_ProstokatowdddiPd_param_4
)
{
	.reg .pred 	%p<3>;
	.reg .b32 	%r<7>;
	.reg .b64 	%rd<6>;
	.reg .b64 	%fd<10>;

	ld.param.f64 	%fd1, [_Z13M_ProstokatowdddiPd_param_0];
	ld.param.f64 	%fd2, [_Z13M_ProstokatowdddiPd_param_2];
	ld.param.u32 	%r2, [_Z13M_ProstokatowdddiPd_param_3];
	ld.param.u64 	%rd2, [_Z13M_ProstokatowdddiPd_param_4];
	cvta.to.global.u64 	%rd1, %rd2;
	mov.u32 	%r3, %ctaid.x;
	mov.u32 	%r4, %ntid.x;
	mov.u32 	%r5, %tid.x;
	mad.lo.s32 	%r1, %r3, %r4, %r5;
	setp.ne.s32 	%p1, %r1, 0;
	@%p1 bra 	$L__BB1_2;
	mov.b64 	%rd3, 0;
	st.global.u64 	[%rd1], %rd3;
$L__BB1_2:
	add.s32 	%r6, %r1, -1;
	setp.ge.u32 	%p2, %r6, %r2;
	@%p2 bra 	$L__BB1_4;
	cvt.rn.f64.u32 	%fd3, %r1;
	fma.rn.f64 	%fd4, %fd2, %fd3, %fd1;
	mul.f64 	%fd5, %fd4, 0d4008000000000000;
	mul.f64 	%fd6, %fd4, 0dC018000000000000;
	fma.rn.f64 	%fd7, %fd4, %fd5, %fd6;
	add.f64 	%fd8, %fd7, 0d4014000000000000;
	mul.f64 	%fd9, %fd2, %fd8;
	mul.wide.u32 	%rd4, %r1, 8;
	add.s64 	%rd5, %rd1, %rd4;
	st.global.f64 	[%rd5], %fd9;
$L__BB1_4:
	ret;

}
	// .globl	_Z9M_SimpsondddiPdS_
.visible .entry _Z9M_SimpsondddiPdS_(
	.param .f64 _Z9M_SimpsondddiPdS__param_0,
	.param .f64 _Z9M_SimpsondddiPdS__param_1,
	.param .f64 _Z9M_SimpsondddiPdS__param_2,
	.param .u32 _Z9M_SimpsondddiPdS__param_3,
	.param .u64 .ptr .align 1 _Z9M_SimpsondddiPdS__param_4,
	.param .u64 .ptr .align 1 _Z9M_SimpsondddiPdS__param_5
)
{
	.reg .pred 	%p<5>;
	.reg .b32 	%r<6>;
	.reg .b64 	%rd<8>;
	.reg .b64 	%fd<22>;

	ld.param.f64 	%fd1, [_Z9M_SimpsondddiPdS__param_0];
	ld.param.f64 	%fd2, [_Z9M_SimpsondddiPdS__param_1];
	ld.param.f64 	%fd3, [_Z9M_SimpsondddiPdS__param_2];
	ld.param.u32 	%r2, [_Z9M_SimpsondddiPdS__param_3];
	ld.param.u64 	%rd2, [_Z9M_SimpsondddiPdS__param_4];
	ld.param.u64 	%rd3, [_Z9M_SimpsondddiPdS__param_5];
	cvta.to.global.u64 	%rd1, %rd3;
	mov.u32 	%r3, %ctaid.x;
	mov.u32 	%r4, %ntid.x;
	mov.u32 	%r5, %tid.x;
	mad.lo.s32 	%r1, %r3, %r4, %r5;
	setp.ne.s32 	%p1, %r1, 0;
	@%p1 bra 	$L__BB2_2;
	fma.rn.f64 	%fd4, %fd3, 0dBFE0000000000000, %fd2;
	mul.f64 	%fd5, %fd4, 0d4008000000000000;
	mul.f64 	%fd6, %fd4, 0dC018000000000000;
	fma.rn.f64 	%fd7, %fd4, %fd5, %fd6;
	add.f64 	%fd8, %fd7, 0d4014000000000000;
	st.global.f64 	[%rd1], %fd8;
$L__BB2_2:
	setp.eq.s32 	%p2, %r1, 0;
	setp.ge.u32 	%p3, %r1, %r2;
	or.pred  	%p4, %p2, %p3;
	@%p4 bra 	$L__BB2_4;
	cvt.rn.f64.u32 	%fd9, %r1;
	fma.rn.f64 	%fd10, %fd3, %fd9, %fd1;
	mul.f64 	%fd11, %fd10, 0d4008000000000000;
	mul.f64 	%fd12, %fd10, %fd11;
	mul.f64 	%fd13, %fd10, 0d4018000000000000;
	sub.f64 	%fd14, %fd12, %fd13;
	add.f64 	%fd15, %fd14, 0d4014000000000000;
	cvta.to.global.u64 	%rd4, %rd2;
	mul.wide.u32 	%rd5, %r1, 8;
	add.s64 	%rd6, %rd4, %rd5;
	st.global.f64 	[%rd6], %fd15;
	fma.rn.f64 	%fd16, %fd3, 0dBFE0000000000000, %fd10;
	mul.f64 	%fd17, %fd16, 0d4008000000000000;
	mul.f64 	%fd18, %fd16, %fd17;
	mul.f64 	%fd19, %fd16, 0d4018000000000000;
	sub.f64 	%fd20, %fd18, %fd19;
	add.f64 	%fd21, %fd20, 0d4014000000000000;
	add.s64 	%rd7, %rd1, %rd5;
	st.global.f64 	[%rd7], %fd21;
$L__BB2_4:
	ret;

}
	// .globl	_Z9redukcja7ILj512ELb1EEvjPdS0_
.visible .entry _Z9redukcja7ILj512ELb1EEvjPdS0_(
	.param .u32 _Z9redukcja7ILj512ELb1EEvjPdS0__param_0,
	.param .u64 .ptr .align 1 _Z9redukcja7ILj512ELb1EEvjPdS0__param_1,
	.param .u64 .ptr .align 1 _Z9redukcja7ILj512ELb1EEvjPdS0__param_2
)
{
	.reg .pred 	%p<19>;
	.reg .b32 	%r<43>;
	.reg .b64 	%rd<11>;
	.reg .b64 	%fd<39>;

	ld.param.u32 	%r10, [_Z9redukcja7ILj512ELb1EEvjPdS0__param_0];
	ld.param.u64 	%rd3, [_Z9redukcja7ILj512ELb1EEvjPdS0__param_1];
	ld.param.u64 	%rd2, [_Z9redukcja7ILj512ELb1EEvjPdS0__param_2];
	cvta.to.global.u64 	%rd1, %rd3;
	mov.u32 	%r1, %tid.x;
	mov.u32 	%r2, %ctaid.x;
	shl.b32 	%r11, %r2, 10;
	or.b32  	%r42, %r11, %r1;
	setp.ge.u32 	%p1, %r42, %r10;
	mov.f64 	%fd32, 0d0000000000000000;
	@%p1 bra 	$L__BB3_5;
	mov.u32 	%r12, %nctaid.x;
	shl.b32 	%r4, %r12, 10;
	mov.f64 	%fd32, 0d0000000000000000;
$L__BB3_2:
	mul.wide.u32 	%rd4, %r42, 8;
	add.s64 	%rd5, %rd1, %rd4;
	ld.global.f64 	%fd16, [%rd5];
	add.f64 	%fd32, %fd32, %fd16;
	add.s32 	%r6, %r42, 512;
	setp.ge.u32 	%p2, %r6, %r10;
	@%p2 bra 	$L__BB3_4;
	mul.wide.u32 	%rd6, %r6, 8;
	add.s64 	%rd7, %rd1, %rd6;
	ld.global.f64 	%fd17, [%rd7];
	add.f64 	%fd32, %fd32, %fd17;
$L__BB3_4:
	add.s32 	%r42, %r42, %r4;
	setp.lt.u32 	%p3, %r42, %r10;
	@%p3 bra 	$L__BB3_2;
$L__BB3_5:
	shl.b32 	%r13, %r1, 3;
	mov.u32 	%r14, sdata;
	add.s32 	%r8, %r14, %r13;
	st.shared.f64 	[%r8], %fd32;
	barrier.sync 	0;
	setp.gt.u32 	%p4, %r1, 255;
	@%p4 bra 	$L__BB3_7;
	ld.shared.f64 	%fd18, [%r8+2048];
	add.f64 	%fd32, %fd32, %fd18;
	st.shared.f64 	[%r8], %fd32;
$L__BB3_7:
	barrier.sync 	0;
	setp.gt.u32 	%p5, %r1, 127;
	@%p5 bra 	$L__BB3_9;
	ld.shared.f64 	%fd19, [%r8+1024];
	add.f64 	%fd32, %fd32, %fd19;
	st.shared.f64 	[%r8], %fd32;
$L__BB3_9:
	barrier.sync 	0;
	setp.gt.u32 	%p6, %r1, 63;
	@%p6 bra 	$L__BB3_11;
	ld.shared.f64 	%fd20, [%r8+512];
	add.f64 	%fd32, %fd32, %fd20;
	st.shared.f64 	[%r8], %fd32;
$L__BB3_11:
	barrier.sync 	0;
	mov.u32 	%r15, %tid.y;
	mov.u32 	%r16, %tid.z;
	mov.u32 	%r17, %ntid.x;
	mov.u32 	%r18, %ntid.y;
	mad.lo.s32 	%r19, %r16, %r18, %r15;
	mul.lo.s32 	%r9, %r19, %r17;
	add.s32 	%r20, %r9, %r1;
	setp.gt.u32 	%p7, %r20, 31;
	@%p7 bra 	$L__BB3_13;
	ld.shared.f64 	%fd31, [%r8+256];
	add.f64 	%fd21, %fd32, %fd31;
	// begin inline asm
	mov.b64 {%r21,%r22}, %fd21;
	// end inline asm
	shfl.sync.down.b32	%r24|%p8, %r22, 16, 31, -1;
	shfl.sync.down.b32	%r23|%p9, %r21, 16, 31, -1;
	// begin inline asm
	mov.b64 %fd22, {%r23,%r24};
	// end inline asm
	add.f64 	%fd23, %fd21, %fd22;
	// begin inline asm
	mov.b64 {%r25,%r26}, %fd23;
	// end inline asm
	shfl.sync.down.b32	%r28|%p10, %r26, 8, 31, -1;
	shfl.sync.down.b32	%r27|%p11, %r25, 8, 31, -1;
	// begin inline asm
	mov.b64 %fd24, {%r27,%r28};
	// end inline asm
	add.f64 	%fd25, %fd23, %fd24;
	// begin inline asm
	mov.b64 {%r29,%r30}, %fd25;
	// end inline asm
	shfl.sync.down.b32	%r32|%p12, %r30, 4, 31, -1;
	shfl.sync.down.b32	%r31|%p13, %r29, 4, 31, -1;
	// begin inline asm
	mov.b64 %fd26, {%r31,%r32};
	// end inline asm
	add.f64 	%fd27, %fd25, %fd26;
	// begin inline asm
	mov.b64 {%r33,%r34}, %fd27;
	// end inline asm
	shfl.sync.down.b32	%r36|%p14, %r34, 2, 31, -1;
	shfl.sync.down.b32	%r35|%p15, %r33, 2, 31, -1;
	// begin inline asm
	mov.b64 %fd28, {%r35,%r36};
	// end inline asm
	add.f64 	%fd29, %fd27, %fd28;
	// begin inline asm
	mov.b64 {%r37,%r38}, %fd29;
	// end inline asm
	shfl.sync.down.b32	%r40|%p16, %r38, 1, 31, -1;
	shfl.sync.down.b32	%r39|%p17, %r37, 1, 31, -1;
	// begin inline asm
	mov.b64 %fd30, {%r39,%r40};
	// end inline asm
	add.f64 	%fd32, %fd29, %fd30;
$L__BB3_13:
	or.b32  	%r41, %r9, %r1;
	setp.ne.s32 	%p18, %r41, 0;
	@%p18 bra 	$L__BB3_15;
	cvta.to.global.u64 	%rd8, %rd2;
	mul.wide.u32 	%rd9, %r2, 8;
	add.s64 	%rd10, %rd8, %rd9;
	st.global.f64 	[%rd10], %fd32;
$L__BB3_15:
	ret;

}
	// .globl	_Z9redukcja7ILj256ELb1EEvjPdS0_
.visible .entry _Z9redukcja7ILj256ELb1EEvjPdS0_(
	.param .u32 _Z9redukcja7ILj256ELb1EEvjPdS0__param_0,
	.param .u64 .ptr .align 1 _Z9redukcja7ILj256ELb1EEvjPdS0__param_1,
	.param .u64 .ptr .align 1 _Z9redukcja7ILj256ELb1EEvjPdS0__param_2
)
{
	.reg .pred 	%p<18>;
	.reg .b32 	%r<43>;
	.reg .b64 	%rd<11>;
	.reg .b64 	%fd<35>;

	ld.param.u32 	%r10, [_Z9redukcja7ILj256ELb1EEvjPdS0__param_0];
	ld.param.u64 	%rd3, [_Z9redukcja7ILj256ELb1EEvjPdS0__param_1];
	ld.param.u64 	%rd2, [_Z9redukcja7ILj256ELb1EEvjPdS0__param_2];
	cvta.to.global.u64 	%rd1, %rd3;
	mov.u32 	%r1, %tid.x;
	mov.u32 	%r2, %ctaid.x;
	shl.b32 	%r11, %r2, 9;
	add.s32 	%r42, %r11, %r1;
	setp.ge.u32 	%p1, %r42, %r10;
	mov.f64 	%fd29, 0d0000000000000000;
	@%p1 bra 	$L__BB4_5;
	mov.u32 	%r12, %nctaid.x;
	shl.b32 	%r4, %r12, 9;
	mov.f64 	%fd29, 0d0000000000000000;
$L__BB4_2:
	mul.wide.u32 	%rd4, %r42, 8;
	add.s64 	%rd5, %rd1, %rd4;
	ld.global.f64 	%fd14, [%rd5];
	add.f64 	%fd29, %fd29, %fd14;
	add.s32 	%r6, %r42, 256;
	setp.ge.u32 	%p2, %r6, %r10;
	@%p2 bra 	$L__BB4_4;
	mul.wide.u32 	%rd6, %r6, 8;
	add.s64 	%rd7, %rd1, %rd6;
	ld.global.f64 	%fd15, [%rd7];
	add.f64 	%fd29, %fd29, %fd15;
$L__BB4_4:
	add.s32 	%r42, %r42, %r4;
	setp.lt.u32 	%p3, %r42, %r10;
	@%p3 bra 	$L__BB4_2;
$L__BB4_5:
	shl.b32 	%r13, %r1, 3;
	mov.u32 	%r14, sdata;
	add.s32 	%r8, %r14, %r13;
	st.shared.f64 	[%r8], %fd29;
	barrier.sync 	0;
	barrier.sync 	0;
	setp.gt.u32 	%p4, %r1, 127;
	@%p4 bra 	$L__BB4_7;
	ld.shared.f64 	%fd16, [%r8+1024];
	add.f64 	%fd29, %fd29, %fd16;
	st.shared.f64 	[%r8], %fd29;
$L__BB4_7:
	barrier.sync 	0;
	setp.gt.u32 	%p5, %r1, 63;
	@%p5 bra 	$L__BB4_9;
	ld.shared.f64 	%fd17, [%r8+512];
	add.f64 	%fd29, %fd29, %fd17;
	st.shared.f64 	[%r8], %fd29;
$L__BB4_9:
	barrier.sync 	0;
	mov.u32 	%r15, %tid.y;
	mov.u32 	%r16, %tid.z;
	mov.u32 	%r17, %ntid.x;
	mov.u32 	%r18, %ntid.y;
	mad.lo.s32 	%r19, %r16, %r18, %r15;
	mul.lo.s32 	%r9, %r19, %r17;
	add.s32 	%r20, %r9, %r1;
	setp.gt.u32 	%p6, %r20, 31;
	@%p6 bra 	$L__BB4_11;
	ld.shared.f64 	%fd28, [%r8+256];
	add.f64 	%fd18, %fd29, %fd28;
	// begin inline asm
	mov.b64 {%r21,%r22}, %fd18;
	// end inline asm
	shfl.sync.down.b32	%r24|%p7, %r22, 16, 31, -1;
	shfl.sync.down.b32	%r23|%p8, %r21, 16, 31, -1;
	// begin inline asm
	mov.b64 %fd19, {%r23,%r24};
	// end inline asm
	add.f64 	%fd20, %fd18, %fd19;
	// begin inline asm
	mov.b64 {%r25,%r26}, %fd20;
	// end inline asm
	shfl.sync.down.b32	%r28|%p9, %r26, 8, 31, -1;
	shfl.sync.down.b32	%r27|%p10, %r25, 8, 31, -1;
	// begin inline asm
	mov.b64 %fd21, {%r27,%r28};
	// end inline asm
	add.f64 	%fd22, %fd20, %fd21;
	// begin inline asm
	mov.b64 {%r29,%r30}, %fd22;
	// end inline asm
	shfl.sync.down.b32	%r32|%p11, %r30, 4, 31, -1;
	shfl.sync.down.b32	%r31|%p12, %r29, 4, 31, -1;
	// begin inline asm
	mov.b64 %fd23, {%r31,%r32};
	// end inline asm
	add.f64 	%fd24, %fd22, %fd23;
	// begin inline asm
	mov.b64 {%r33,%r34}, %fd24;
	// end inline asm
	shfl.sync.down.b32	%r36|%p13, %r34, 2, 31, -1;
	shfl.sync.down.b32	%r35|%p14, %r33, 2, 31, -1;
	// begin inline asm
	mov.b64 %fd25, {%r35,%r36};
	// end inline asm
	add.f64 	%fd26, %fd24, %fd25;
	// begin inline asm
	mov.b64 {%r37,%r38}, %fd26;
	// end inline asm
	shfl.sync.down.b32	%r40|%p15, %r38, 1, 31, -1;
	shfl.sync.down.b32	%r39|%p16, %r37, 1, 31, -1;
	// begin inline asm
	mov.b64 %fd27, {%r39,%r40};
	// end inline asm
	add.f64 	%fd29, %fd26, %fd27;
$L__BB4_11:
	or.b32  	%r41, %r9, %r1;
	setp.ne.s32 	%p17, %r41, 0;
	@%p17 bra 	$L__BB4_13;
	cvta.to.global.u64 	%rd8, %rd2;
	mul.wide.u32 	%rd9, %r2, 8;
	add.s64 	%rd10, %rd8, %rd9;
	st.global.f64 	[%rd10], %fd29;
$L__BB4_13:
	ret;

}
	// .globl	_Z9redukcja7ILj128ELb1EEvjPdS0_
.visible .entry _Z9redukcja7ILj128ELb1EEvjPdS0_(
	.param .u32 _Z9redukcja7ILj128ELb1EEvjPdS0__param_0,
	.param .u64 .ptr .align 1 _Z9redukcja7ILj128ELb1EEvjPdS0__param_1,
	.param .u64 .ptr .align 1 _Z9redukcja7ILj128ELb1EEvjPdS0__param_2
)
{
	.reg .pred 	%p<17>;
	.reg .b32 	%r<43>;
	.reg .b64 	%rd<11>;
	.reg .b64 	%fd<31>;

	ld.param.u32 	%r10, [_Z9redukcja7ILj128ELb1EEvjPdS0__param_0];
	ld.param.u64 	%rd3, [_Z9redukcja7ILj128ELb1EEvjPdS0__param_1];
	ld.param.u64 	%rd2, [_Z9redukcja7ILj128ELb1EEvjPdS0__param_2];
	cvta.to.global.u64 	%rd1, %rd3;
	mov.u32 	%r1, %tid.x;
	mov.u32 	%r2, %ctaid.x;
	shl.b32 	%r11, %r2, 8;
	add.s32 	%r42, %r11, %r1;
	setp.ge.u32 	%p1, %r42, %r10;
	mov.f64 	%fd26, 0d0000000000000000;
	@%p1 bra 	$L__BB5_5;
	mov.u32 	%r12, %nctaid.x;
	shl.b32 	%r4, %r12, 8;
	mov.f64 	%fd26, 0d0000000000000000;
$L__BB5_2:
	mul.wide.u32 	%rd4, %r42, 8;
	add.s64 	%rd5, %rd1, %rd4;
	ld.global.f64 	%fd12, [%rd5];
	add.f64 	%fd26, %fd26, %fd12;
	add.s32 	%r6, %r42, 128;
	setp.ge.u32 	%p2, %r6, %r10;
	@%p2 bra 	$L__BB5_4;
	mul.wide.u32 	%rd6, %r6, 8;
	add.s64 	%rd7, %rd1, %rd6;
	ld.global.f64 	%fd13, [%rd7];
	add.f64 	%fd26, %fd26, %fd13;
$L__BB5_4:
	add.s32 	%r42, %r42, %r4;
	setp.lt.u32 	%p3, %r42, %r10;
	@%p3 bra 	$L__BB5_2;
$L__BB5_5:
	shl.b32 	%r13, %r1, 3;
	mov.u32 	%r14, sdata;
	add.s32 	%r8, %r14, %r13;
	st.shared.f64 	[%r8], %fd26;
	barrier.sync 	0;
	barrier.sync 	0;
	barrier.sync 	0;
	setp.gt.u32 	%p4, %r1, 63;
	@%p4 bra 	$L__BB5_7;
	ld.shared.f64 	%fd14, [%r8+512];
	add.f64 	%fd26, %fd26, %fd14;
	st.shared.f64 	[%r8], %fd26;
$L__BB5_7:
	barrier.sync 	0;
	mov.u32 	%r15, %tid.y;
	mov.u32 	%r16, %tid.z;
	mov.u32 	%r17, %ntid.x;
	mov.u32 	%r18, %ntid.y;
	mad.lo.s32 	%r19, %r16, %r18, %r15;
	mul.lo.s32 	%r9, %r19, %r17;
	add.s32 	%r20, %r9, %r1;
	setp.gt.u32 	%p5, %r20, 31;
	@%p5 bra 	$L__BB5_9;
	ld.shared.f64 	%fd25, [%r8+256];
	add.f64 	%fd15, %fd26, %fd25;
	// begin inline asm
	mov.b64 {%r21,%r22}, %fd15;
	// end inline asm
	shfl.sync.down.b32	%r24|%p6, %r22, 16, 31, -1;
	shfl.sync.down.b32	%r23|%p7, %r21, 16, 31, -1;
	// begin inline asm
	mov.b64 %fd16, {%r23,%r24};
	// end inline asm
	add.f64 	%fd17, %fd15, %fd16;
	// begin inline asm
	mov.b64 {%r25,%r26}, %fd17;
	// end inline asm
	shfl.sync.down.b32	%r28|%p8, %r26, 8, 31, -1;
	shfl.sync.down.b32	%r27|%p9, %r25, 8, 31, -1;
	// begin inline asm
	mov.b64 %fd18, {%r27,%r28};
	// end inline asm
	add.f64 	%fd19, %fd17, %fd18;
	// begin inline asm
	mov.b64 {%r29,%r30}, %fd19;
	// end inline asm
	shfl.sync.down.b32	%r32|%p10, %r30, 4, 31, -1;
	shfl.sync.down.b32	%r31|%p11, %r29, 4, 31, -1;
	// begin inline asm
	mov.b64 %fd20, {%r31,%r32};
	// end inline asm
	add.f64 	%fd21, %fd19, %fd20;
	// begin inline asm
	mov.b64 {%r33,%r34}, %fd21;
	// end inline asm
	shfl.sync.down.b32	%r36|%p12, %r34, 2, 31, -1;
	shfl.sync.down.b32	%r35|%p13, %r33, 2, 31, -1;
	// begin inline asm
	mov.b64 %fd22, {%r35,%r36};
	// end inline asm
	add.f64 	%fd23, %fd21, %fd22;
	// begin inline asm
	mov.b64 {%r37,%r38}, %fd23;
	// end inline asm
	shfl.sync.down.b32	%r40|%p14, %r38, 1, 31, -1;
	shfl.sync.down.b32	%r39|%p15, %r37, 1, 31, -1;
	// begin inline asm
	mov.b64 %fd24, {%r39,%r40};
	// end inline asm
	add.f64 	%fd26, %fd23, %fd24;
$L__BB5_9:
	or.b32  	%r41, %r9, %r1;
	setp.ne.s32 	%p16, %r41, 0;
	@%p16 bra 	$L__BB5_11;
	cvta.to.global.u64 	%rd8, %rd2;
	mul.wide.u32 	%rd9, %r2, 8;
	add.s64 	%rd10, %rd8, %rd9;
	st.global.f64 	[%rd10], %fd26;
$L__BB5_11:
	ret;

}
	// .globl	_Z9redukcja7ILj512ELb0EEvjPdS0_
.visible .entry _Z9redukcja7ILj512ELb0EEvjPdS0_(
	.param .u32 _Z9redukcja7ILj512ELb0EEvjPdS0__param_0,
	.param .u64 .ptr .align 1 _Z9redukcja7ILj512ELb0EEvjPdS0__param_1,
	.param .u64 .ptr .align 1 _Z9redukcja7ILj512ELb0EEvjPdS0__param_2
)
{
	.reg .pred 	%p<18>;
	.reg .b32 	%r<42>;
	.reg .b64 	%rd<9>;
	.reg .b64 	%fd<35>;

	ld.param.u32 	%r9, [_Z9redukcja7ILj512ELb0EEvjPdS0__param_0];
	ld.param.u64 	%rd2, [_Z9redukcja7ILj512ELb0EEvjPdS0__param_1];
	ld.param.u64 	%rd3, [_Z9redukcja7ILj512ELb0EEvjPdS0__param_2];
	mov.u32 	%r1, %tid.x;
	mov.u32 	%r2, %ctaid.x;
	shl.b32 	%r10, %r2, 9;
	add.s32 	%r41, %r10, %r1;
	setp.ge.u32 	%p1, %r41, %r9;
	mov.f64 	%fd30, 0d0000000000000000;
	@%p1 bra 	$L__BB6_3;
	mov.u32 	%r11, %nctaid.x;
	shl.b32 	%r4, %r11, 9;
	cvta.to.global.u64 	%rd1, %rd2;
	mov.f64 	%fd30, 0d0000000000000000;
$L__BB6_2:
	mul.wide.u32 	%rd4, %r41, 8;
	add.s64 	%rd5, %rd1, %rd4;
	ld.global.f64 	%fd14, [%rd5];
	add.f64 	%fd30, %fd30, %fd14;
	add.s32 	%r41, %r41, %r4;
	setp.lt.u32 	%p2, %r41, %r9;
	@%p2 bra 	$L__BB6_2;
$L__BB6_3:
	shl.b32 	%r12, %r1, 3;
	mov.u32 	%r13, sdata;
	add.s32 	%r7, %r13, %r12;
	st.shared.f64 	[%r7], %fd30;
	barrier.sync 	0;
	setp.gt.u32 	%p3, %r1, 255;
	@%p3 bra 	$L__BB6_5;
	ld.shared.f64 	%fd15, [%r7+2048];
	add.f64 	%fd30, %fd30, %fd15;
	st.shared.f64 	[%r7], %fd30;
$L__BB6_5:
	barrier.sync 	0;
	setp.gt.u32 	%p4, %r1, 127;
	@%p4 bra 	$L__BB6_7;
	ld.shared.f64 	%fd16, [%r7+1024];
	add.f64 	%fd30, %fd30, %fd16;
	st.shared.f64 	[%r7], %fd30;
$L__BB6_7:
	barrier.sync 	0;
	setp.gt.u32 	%p5, %r1, 63;
	@%p5 bra 	$L__BB6_9;
	ld.shared.f64 	%fd17, [%r7+512];
	add.f64 	%fd30, %fd30, %fd17;
	st.shared.f64 	[%r7], %fd30;
$L__BB6_9:
	barrier.sync 	0;
	mov.u32 	%r14, %tid.y;
	mov.u32 	%r15, %tid.z;
	mov.u32 	%r16, %ntid.x;
	mov.u32 	%r17, %ntid.y;
	mad.lo.s32 	%r18, %r15, %r17, %r14;
	mul.lo.s32 	%r8, %r18, %r16;
	add.s32 	%r19, %r8, %r1;
	setp.gt.u32 	%p6, %r19, 31;
	@%p6 bra 	$L__BB6_11;
	ld.shared.f64 	%fd28, [%r7+256];
	add.f64 	%fd18, %fd30, %fd28;
	// begin inline asm
	mov.b64 {%r20,%r21}, %fd18;
	// end inline asm
	shfl.sync.down.b32	%r23|%p7, %r21, 16, 31, -1;
	shfl.sync.down.b32	%r22|%p8, %r20, 16, 31, -1;
	// begin inline asm
	mov.b64 %fd19, {%r22,%r23};
	// end inline asm
	add.f64 	%fd20, %fd18, %fd19;
	// begin inline asm
	mov.b64 {%r24,%r25}, %fd20;
	// end inline asm
	shfl.sync.down.b32	%r27|%p9, %r25, 8, 31, -1;
	shfl.sync.down.b32	%r26|%p10, %r24, 8, 31, -1;
	// begin inline asm
	mov.b64 %fd21, {%r26,%r27};
	// end inline asm
	add.f64 	%fd22, %fd20, %fd21;
	// begin inline asm
	mov.b64 {%r28,%r29}, %fd22;
	// end inline asm
	shfl.sync.down.b32	%r31|%p11, %r29, 4, 31, -1;
	shfl.sync.down.b32	%r30|%p12, %r28, 4, 31, -1;
	// begin inline asm
	mov.b64 %fd23, {%r30,%r31};
	// end inline asm
	add.f64 	%fd24, %fd22, %fd23;
	// begin inline asm
	mov.b64 {%r32,%r33}, %fd24;
	// end inline asm
	shfl.sync.down.b32	%r35|%p13, %r33, 2, 31, -1;
	shfl.sync.down.b32	%r34|%p14, %r32, 2, 31, -1;
	// begin inline asm
	mov.b64 %fd25, {%r34,%r35};
	// end inline asm
	add.f64 	%fd26, %fd24, %fd25;
	// begin inline asm
	mov.b64 {%r36,%r37}, %fd26;
	// end inline asm
	shfl.sync.down.b32	%r39|%p15, %r37, 1, 31, -1;
	shfl.sync.down.b32	%r38|%p16, %r36, 1, 31, -1;
	// begin inline asm
	mov.b64 %fd27, {%r38,%r39};
	// end inline asm
	add.f64 	%fd30, %fd26, %fd27;
$L__BB6_11:
	or.b32  	%r40, %r8, %r1;
	setp.ne.s32 	%p17, %r40, 0;
	@%p17 bra 	$L__BB6_13;
	cvta.to.global.u64 	%rd6, %rd3;
	mul.wide.u32 	%rd7, %r2, 8;
	add.s64 	%rd8, %rd6, %rd7;
	st.global.f64 	[%rd8], %fd30;
$L__BB6_13:
	ret;

}
	// .globl	_Z9redukcja7ILj256ELb0EEvjPdS0_
.visible .entry _Z9redukcja7ILj256ELb0EEvjPdS0_(
	.param .u32 _Z9redukcja7ILj256ELb0EEvjPdS0__param_0,
	.param .u64 .ptr .align 1 _Z9redukcja7ILj256ELb0EEvjPdS0__param_1,
	.param .u64 .ptr .align 1 _Z9redukcja7ILj256ELb0EEvjPdS0__param_2
)
{
	.reg .pred 	%p<17>;
	.reg .b32 	%r<42>;
	.reg .b64 	%rd<9>;
	.reg .b64 	%fd<31>;

	ld.param.u32 	%r9, [_Z9redukcja7ILj256ELb0EEvjPdS0__param_0];
	ld.param.u64 	%rd2, [_Z9redukcja7ILj256ELb0EEvjPdS0__param_1];
	ld.param.u64 	%rd3, [_Z9redukcja7ILj256ELb0EEvjPdS0__param_2];
	mov.u32 	%r1, %tid.x;
	mov.u32 	%r2, %ctaid.x;
	shl.b32 	%r10, %r2, 8;
	add.s32 	%r41, %r10, %r1;
	setp.ge.u32 	%p1, %r41, %r9;
	mov.f64 	%fd27, 0d0000000000000000;
	@%p1 bra 	$L__BB7_3;
	mov.u32 	%r11, %nctaid.x;
	shl.b32 	%r4, %r11, 8;
	cvta.to.global.u64 	%rd1, %rd2;
	mov.f64 	%fd27, 0d0000000000000000;
$L__BB7_2:
	mul.wide.u32 	%rd4, %r41, 8;
	add.s64 	%rd5, %rd1, %rd4;
	ld.global.f64 	%fd12, [%rd5];
	add.f64 	%fd27, %fd27, %fd12;
	add.s32 	%r41, %r41, %r4;
	setp.lt.u32 	%p2, %r41, %r9;
	@%p2 bra 	$L__BB7_2;
$L__BB7_3:
	shl.b32 	%r12, %r1, 3;
	mov.u32 	%r13, sdata;
	add.s32 	%r7, %r13, %r12;
	st.shared.f64 	[%r7], %fd27;
	barrier.sync 	0;
	barrier.sync 	0;
	setp.gt.u32 	%p3, %r1, 127;
	@%p3 bra 	$L__BB7_5;
	ld.shared.f64 	%fd13, [%r7+1024];
	add.f64 	%fd27, %fd27, %fd13;
	st.shared.f64 	[%r7], %fd27;
$L__BB7_5:
	barrier.sync 	0;
	setp.gt.u32 	%p4, %r1, 63;
	@%p4 bra 	$L__BB7_7;
	ld.shared.f64 	%fd14, [%r7+512];
	add.f64 	%fd27, %fd27, %fd14;
	st.shared.f64 	[%r7], %fd27;
$L__BB7_7:
	barrier.sync 	0;
	mov.u32 	%r14, %tid.y;
	mov.u32 	%r15, %tid.z;
	mov.u32 	%r16, %ntid.x;
	mov.u32 	%r17, %ntid.y;
	mad.lo.s32 	%r18, %r15, %r17, %r14;
	mul.lo.s32 	%r8, %r18, %r16;
	add.s32 	%r19, %r8, %r1;
	setp.gt.u32 	%p5, %r19, 31;
	@%p5 bra 	$L__BB7_9;
	ld.shared.f64 	%fd25, [%r7+256];
	add.f64 	%fd15, %fd27, %fd25;
	// begin inline asm
	mov.b64 {%r20,%r21}, %fd15;
	// end inline asm
	shfl.sync.down.b32	%r23|%p6, %r21, 16, 31, -1;
	shfl.sync.down.b32	%r22|%p7, %r20, 16, 31, -1;
	// begin inline asm
	mov.b64 %fd16, {%r22,%r23};
	// end inline asm
	add.f64 	%fd17, %fd15, %fd16;
	// begin inline asm
	mov.b64 {%r24,%r25}, %fd17;
	// end inline asm
	shfl.sync.down.b32	%r27|%p8, %r25, 8, 31, -1;
	shfl.sync.down.b32	%r26|%p9, %r24, 8, 31, -1;
	// begin inline asm
	mov.b64 %fd18, {%r26,%r27};
	// end inline asm
	add.f64 	%fd19, %fd17, %fd18;
	// begin inline asm
	mov.b64 {%r28,%r29}, %fd19;
	// end inline asm
	shfl.sync.down.b32	%r31|%p10, %r29, 4, 31, -1;
	shfl.sync.down.b32	%r30|%p11, %r28, 4, 31, -1;
	// begin inline asm
	mov.b64 %fd20, {%r30,%r31};
	// end inline asm
	add.f64 	%fd21, %fd19, %fd20;
	// begin inline asm
	mov.b64 {%r32,%r33}, %fd21;
	// end inline asm
	shfl.sync.down.b32	%r35|%p12, %r33, 2, 31, -1;
	shfl.sync.down.b32	%r34|%p13, %r32, 2, 31, -1;
	// begin inline asm
	mov.b64 %fd22, {%r34,%r35};
	// end inline asm
	add.f64 	%fd23, %fd21, %fd22;
	// begin inline asm
	mov.b64 {%r36,%r37}, %fd23;
	// end inline asm
	shfl.sync.down.b32	%r39|%p14, %r37, 1, 31, -1;
	shfl.sync.down.b32	%r38|%p15, %r36, 1, 31, -1;
	// begin inline asm
	mov.b64 %fd24, {%r38,%r39};
	// end inline asm
	add.f64 	%fd27, %fd23, %fd24;
$L__BB7_9:
	or.b32  	%r40, %r8, %r1;
	setp.ne.s32 	%p16, %r40, 0;
	@%p16 bra 	$L__BB7_11;
	cvta.to.global.u64 	%rd6, %rd3;
	mul.wide.u32 	%rd7, %r2, 8;
	add.s64 	%rd8, %rd6, %rd7;
	st.global.f64 	[%rd8], %fd27;
$L__BB7_11:
	ret;

}
	// .globl	_Z9redukcja7ILj128ELb0EEvjPdS0_
.visible .entry _Z9redukcja7ILj128ELb0EEvjPdS0_(
	.param .u32 _Z9redukcja7ILj128ELb0EEvjPdS0__param_0,
	.param .u64 .ptr .align 1 _Z9redukcja7ILj128ELb0EEvjPdS0__param_1,
	.param .u64 .ptr .align 1 _Z9redukcja7ILj128ELb0EEvjPdS0__param_2
)
{
	.reg .pred 	%p<16>;
	.reg .b32 	%r<42>;
	.reg .b64 	%rd<9>;
	.reg .b64 	%fd<27>;

	ld.param.u32 	%r9, [_Z9redukcja7ILj128ELb0EEvjPdS0__param_0];
	ld.param.u64 	%rd2, [_Z9redukcja7ILj128ELb0EEvjPdS0__param_1];
	ld.param.u64 	%rd3, [_Z9redukcja7ILj128ELb0EEvjPdS0__param_2];
	mov.u32 	%r1, %tid.x;
	mov.u32 	%r2, %ctaid.x;
	shl.b32 	%r10, %r2, 7;
	add.s32 	%r41, %r10, %r1;
	setp.ge.u32 	%p1, %r41, %r9;
	mov.f64 	%fd24, 0d0000000000000000;
	@%p1 bra 	$L__BB8_3;
	mov.u32 	%r11, %nctaid.x;
	shl.b32 	%r4, %r11, 7;
	cvta.to.global.u64 	%rd1, %rd2;
	mov.f64 	%fd24, 0d0000000000000000;
$L__BB8_2:
	mul.wide.u32 	%rd4, %r41, 8;
	add.s64 	%rd5, %rd1, %rd4;
	ld.global.f64 	%fd10, [%rd5];
	add.f64 	%fd24, %fd24, %fd10;
	add.s32 	%r41, %r41, %r4;
	setp.lt.u32 	%p2, %r41, %r9;
	@%p2 bra 	$L__BB8_2;
$L__BB8_3:
	shl.b32 	%r12, %r1, 3;
	mov.u32 	%r13, sdata;
	add.s32 	%r7, %r13, %r12;
	st.shared.f64 	[%r7], %fd24;
	barrier.sync 	0;
	barrier.sync 	0;
	barrier.sync 	0;
	setp.gt.u32 	%p3, %r1, 63;
	@%p3 bra 	$L__BB8_5;
	ld.shared.f64 	%fd11, [%r7+512];
	add.f64 	%fd24, %fd24, %fd11;
	st.shared.f64 	[%r7], %fd24;
$L__BB8_5:
	barrier.sync 	0;
	mov.u32 	%r14, %tid.y;
	mov.u32 	%r15, %tid.z;
	mov.u32 	%r16, %ntid.x;
	mov.u32 	%r17, %ntid.y;
	mad.lo.s32 	%r18, %r15, %r17, %r14;
	mul.lo.s32 	%r8, %r18, %r16;
	add.s32 	%r19, %r8, %r1;
	setp.gt.u32 	%p4, %r19, 31;
	@%p4 bra 	$L__BB8_7;
	ld.shared.f64 	%fd22, [%r7+256];
	add.f64 	%fd12, %fd24, %fd22;
	// begin inline asm
	mov.b64 {%r20,%r21}, %fd12;
	// end inline asm
	shfl.sync.down.b32	%r23|%p5, %r21, 16, 31, -1;
	shfl.sync.down.b32	%r22|%p6, %r20, 16, 31, -1;
	// begin inline asm
	mov.b64 %fd13, {%r22,%r23};
	// end inline asm
	add.f64 	%fd14, %fd12, %fd13;
	// begin inline asm
	mov.b64 {%r24,%r25}, %fd14;
	// end inline asm
	shfl.sync.down.b32	%r27|%p7, %r25, 8, 31, -1;
	shfl.sync.down.b32	%r26|%p8, %r24, 8, 31, -1;
	// begin inline asm
	mov.b64 %fd15, {%r26,%r27};
	// end inline asm
	add.f64 	%fd16, %fd14, %fd15;
	// begin inline asm
	mov.b64 {%r28,%r29}, %fd16;
	// end inline asm
	shfl.sync.down.b32	%r31|%p9, %r29, 4, 31, -1;
	shfl.sync.down.b32	%r30|%p10, %r28, 4, 31, -1;
	// begin inline asm
	mov.b64 %fd17, {%r30,%r31};
	// end inline asm
	add.f64 	%fd18, %fd16, %fd17;
	// begin inline asm
	mov.b64 {%r32,%r33}, %fd18;
	// end inline asm
	shfl.sync.down.b32	%r35|%p11, %r33, 2, 31, -1;
	shfl.sync.down.b32	%r34|%p12, %r32, 2, 31, -1;
	// begin inline asm
	mov.b64 %fd19, {%r34,%r35};
	// end inline asm
	add.f64 	%fd20, %fd18, %fd19;
	// begin inline asm
	mov.b64 {%r36,%r37}, %fd20;
	// end inline asm
	shfl.sync.down.b32	%r39|%p13, %r37, 1, 31, -1;
	shfl.sync.down.b32	%r38|%p14, %r36, 1, 31, -1;
	// begin inline asm
	mov.b64 %fd21, {%r38,%r39};
	// end inline asm
	add.f64 	%fd24, %fd20, %fd21;
$L__BB8_7:
	or.b32  	%r40, %r8, %r1;
	setp.ne.s32 	%p15, %r40, 0;
	@%p15 bra 	$L__BB8_9;
	cvta.to.global.u64 	%rd6, %rd3;
	mul.wide.u32 	%rd7, %r2, 8;
	add.s64 	%rd8, %rd6, %rd7;
	st.global.f64 	[%rd8], %fd24;
$L__BB8_9:
	ret;

}


// ===== COMPILED SASS (sm_100) =====

	.target	sm_100

	.elftype	@"ET_EXEC"


//--------------------- .note.nv.tkinfo           --------------------------
	.section	.note.nv.tkinfo,"",@"SHT_NOTE"
	.sectionflags	@"SHF_NOTE_NV_TKINFO"
	.tkinfo
        /*0018*/ 	.word	0x00000002
        /*0030*/ 	.string	""
        /*0030*/ 	.string	"ptxas"
        /*0030*/ 	.string	"Cuda compilation tools, release 13.0, V13.0.88"
        /*0030*/ 	.string	"Build cuda_13.0.r13.0/compiler.36424714_0"
        /*0030*/ 	.string	"-arch sm_100 -m 64 "



//--------------------- .note.nv.cuinfo           --------------------------
	.section	.note.nv.cuinfo,"",@"SHT_NOTE"
	.sectionflags	@"SHF_NOTE_NV_CUINFO"
        /*0018*/ 	.short	0x0002
        /*001a*/ 	.short	0x0064
        /*001c*/ 	.short	0x0082
	.zero		2


//--------------------- .nv.info                  --------------------------
	.section	.nv.info,"",@"SHT_CUDA_INFO"
	.align	4


	//----- nvinfo : EIATTR_REGCOUNT
	.align		4
        /*0000*/ 	.byte	0x04, 0x2f
        /*0002*/ 	.short	(.L_1 - .L_0)
	.align		4
.L_0:
        /*0004*/ 	.word	index@(_Z10M_TrapezowdddiPd)
        /*0008*/ 	.word	0x00000010


	//----- nvinfo : EIATTR_FRAME_SIZE
	.align		4
.L_1:
        /*000c*/ 	.byte	0x04, 0x11
        /*000e*/ 	.short	(.L_3 - .L_2)
	.align		4
.L_2:
        /*0010*/ 	.word	index@(_Z10M_TrapezowdddiPd)
        /*0014*/ 	.word	0x00000000


	//----- nvinfo : EIATTR_REGCOUNT
	.align		4
.L_3:
        /*0018*/ 	.byte	0x04, 0x2f
        /*001a*/ 	.short	(.L_5 - .L_4)
	.align		4
.L_4:
        /*001c*/ 	.word	index@(_Z13M_ProstokatowdddiPd)
        /*0020*/ 	.word	0x0000000e


	//----- nvinfo : EIATTR_FRAME_SIZE
	.align		4
.L_5:
        /*0024*/ 	.byte	0x04, 0x11
        /*0026*/ 	.short	(.L_7 - .L_6)
	.align		4
.L_6:
        /*0028*/ 	.word	index@(_Z13M_ProstokatowdddiPd)
        /*002c*/ 	.word	0x00000000


	//----- nvinfo : EIATTR_REGCOUNT
	.align		4
.L_7:
        /*0030*/ 	.byte	0x04, 0x2f
        /*0032*/ 	.short	(.L_9 - .L_8)
	.align		4
.L_8:
        /*0034*/ 	.word	index@(_Z9M_SimpsondddiPdS_)
        /*0038*/ 	.word	0x00000014


	//----- nvinfo : EIATTR_FRAME_SIZE
	.align		4
.L_9:
        /*003c*/ 	.byte	0x04, 0x11
        /*003e*/ 	.short	(.L_11 - .L_10)
	.align		4
.L_10:
        /*0040*/ 	.word	index@(_Z9M_SimpsondddiPdS_)
        /*0044*/ 	.word	0x00000000


	//----- nvinfo : EIATTR_REGCOUNT
	.align		4
.L_11:
        /*0048*/ 	.byte	0x04, 0x2f
        /*004a*/ 	.short	(.L_13 - .L_12)
	.align		4
.L_12:
        /*004c*/ 	.word	index@(_Z9redukcja7ILj512ELb1EEvjPdS0_)
        /*0050*/ 	.word	0x00000014


	//----- nvinfo : EIATTR_FRAME_SIZE
	.align		4
.L_13:
        /*0054*/ 	.byte	0x04, 0x11
        /*0056*/ 	.short	(.L_15 - .L_14)
	.align		4
.L_14:
        /*0058*/ 	.word	index@(_Z9redukcja7ILj512ELb1EEvjPdS0_)
        /*005c*/ 	.word	0x00000000


	//----- nvinfo : EIATTR_REGCOUNT
	.align		4
.L_15:
        /*0060*/ 	.byte	0x04, 0x2f
        /*0062*/ 	.short	(.L_17 - .L_16)
	.align		4
.L_16:
        /*0064*/ 	.word	index@(_Z9redukcja7ILj256ELb1EEvjPdS0_)
        /*0068*/ 	.word	0x00000014


	//----- nvinfo : EIATTR_FRAME_SIZE
	.align		4
.L_17:
        /*006c*/ 	.byte	0x04, 0x11
        /*006e*/ 	.short	(.L_19 - .L_18)
	.align		4
.L_18:
        /*0070*/ 	.word	index@(_Z9redukcja7ILj256ELb1EEvjPdS0_)
        /*0074*/ 	.word	0x00000000


	//----- nvinfo : EIATTR_REGCOUNT
	.align		4
.L_19:
        /*0078*/ 	.byte	0x04, 0x2f
        /*007a*/ 	.short	(.L_21 - .L_20)
	.align		4
.L_20:
        /*007c*/ 	.word	index@(_Z9redukcja7ILj128ELb1EEvjPdS0_)
        /*0080*/ 	.word	0x00000014


	//----- nvinfo : EIATTR_FRAME_SIZE
	.align		4
.L_21:
        /*0084*/ 	.byte	0x04, 0x11
        /*0086*/ 	.short	(.L_23 - .L_22)
	.align		4
.L_22:
        /*0088*/ 	.word	index@(_Z9redukcja7ILj128ELb1EEvjPdS0_)
        /*008c*/ 	.word	0x00000000


	//----- nvinfo : EIATTR_REGCOUNT
	.align		4
.L_23:
        /*0090*/ 	.byte	0x04, 0x2f
        /*0092*/ 	.short	(.L_25 - .L_24)
	.align		4
.L_24:
        /*0094*/ 	.word	index@(_Z9redukcja7ILj512ELb0EEvjPdS0_)
        /*0098*/ 	.word	0x00000014


	//----- nvinfo : EIATTR_FRAME_SIZE
	.align		4
.L_25:
        /*009c*/ 	.byte	0x04, 0x11
        /*009e*/ 	.short	(.L_27 - .L_26)
	.align		4
.L_26:
        /*00a0*/ 	.word	index@(_Z9redukcja7ILj512ELb0EEvjPdS0_)
        /*00a4*/ 	.word	0x00000000


	//----- nvinfo : EIATTR_REGCOUNT
	.align		4
.L_27:
        /*00a8*/ 	.byte	0x04, 0x2f
        /*00aa*/ 	.short	(.L_29 - .L_28)
	.align		4
.L_28:
        /*00ac*/ 	.word	index@(_Z9redukcja7ILj256ELb0EEvjPdS0_)
        /*00b0*/ 	.word	0x00000014


	//----- nvinfo : EIATTR_FRAME_SIZE
	.align		4
.L_29:
        /*00b4*/ 	.byte	0x04, 0x11
        /*00b6*/ 	.short	(.L_31 - .L_30)
	.align		4
.L_30:
        /*00b8*/ 	.word	index@(_Z9redukcja7ILj256ELb0EEvjPdS0_)
        /*00bc*/ 	.word	0x00000000


	//----- nvinfo : EIATTR_REGCOUNT
	.align		4
.L_31:
        /*00c0*/ 	.byte	0x04, 0x2f
        /*00c2*/ 	.short	(.L_33 - .L_32)
	.align		4
.L_32:
        /*00c4*/ 	.word	index@(_Z9redukcja7ILj128ELb0EEvjPdS0_)
        /*00c8*/ 	.word	0x00000014


	//----- nvinfo : EIATTR_FRAME_SIZE
	.align		4
.L_33:
        /*00cc*/ 	.byte	0x04, 0x11
        /*00ce*/ 	.short	(.L_35 - .L_34)
	.align		4
.L_34:
        /*00d0*/ 	.word	index@(_Z9redukcja7ILj128ELb0EEvjPdS0_)
        /*00d4*/ 	.word	0x00000000


	//----- nvinfo : EIATTR_MIN_STACK_SIZE
	.align		4
.L_35:
        /*00d8*/ 	.byte	0x04, 0x12
        /*00da*/ 	.short	(.L_37 - .L_36)
	.align		4
.L_36:
        /*00dc*/ 	.word	index@(_Z9redukcja7ILj128ELb0EEvjPdS0_)
        /*00e0*/ 	.word	0x00000000


	//----- nvinfo : EIATTR_MIN_STACK_SIZE
	.align		4
.L_37:
        /*00e4*/ 	.byte	0x04, 0x12
        /*00e6*/ 	.short	(.L_39 - .L_38)
	.align		4
.L_38:
        /*00e8*/ 	.word	index@(_Z9redukcja7ILj256ELb0EEvjPdS0_)
        /*00ec*/ 	.word	0x00000000


	//----- nvinfo : EIATTR_MIN_STACK_SIZE
	.align		4
.L_39:
        /*00f0*/ 	.byte	0x04, 0x12
        /*00f2*/ 	.short	(.L_41 - .L_40)
	.align		4
.L_40:
        /*00f4*/ 	.word	index@(_Z9redukcja7ILj512ELb0EEvjPdS0_)
        /*00f8*/ 	.word	0x00000000


	//----- nvinfo : EIATTR_MIN_STACK_SIZE
	.align		4
.L_41:
        /*00fc*/ 	.byte	0x04, 0x12
        /*00fe*/ 	.short	(.L_43 - .L_42)
	.align		4
.L_42:
        /*0100*/ 	.word	index@(_Z9redukcja7ILj128ELb1EEvjPdS0_)
        /*0104*/ 	.word	0x00000000


	//----- nvinfo : EIATTR_MIN_STACK_SIZE
	.align		4
.L_43:
        /*0108*/ 	.byte	0x04, 0x12
        /*010a*/ 	.short	(.L_45 - .L_44)
	.align		4
.L_44:
        /*010c*/ 	.word	index@(_Z9redukcja7ILj256ELb1EEvjPdS0_)
        /*0110*/ 	.word	0x00000000


	//----- nvinfo : EIATTR_MIN_STACK_SIZE
	.align		4
.L_45:
        /*0114*/ 	.byte	0x04, 0x12
        /*0116*/ 	.short	(.L_47 - .L_46)
	.align		4
.L_46:
        /*0118*/ 	.word	index@(_Z9redukcja7ILj512ELb1EEvjPdS0_)
        /*011c*/ 	.word	0x00000000


	//----- nvinfo : EIATTR_MIN_STACK_SIZE
	.align		4
.L_47:
        /*0120*/ 	.byte	0x04, 0x12
        /*0122*/ 	.short	(.L_49 - .L_48)
	.align		4
.L_48:
        /*0124*/ 	.word	index@(_Z9M_SimpsondddiPdS_)
        /*0128*/ 	.word	0x00000000


	//----- nvinfo : EIATTR_MIN_STACK_SIZE
	.align		4
.L_49:
        /*012c*/ 	.byte	0x04, 0x12
        /*012e*/ 	.short	(.L_51 - .L_50)
	.align		4
.L_50:
        /*0130*/ 	.word	index@(_Z13M_ProstokatowdddiPd)
        /*0134*/ 	.word	0x00000000


	//----- nvinfo : EIATTR_MIN_STACK_SIZE
	.align		4
.L_51:
        /*0138*/ 	.byte	0x04, 0x12
        /*013a*/ 	.short	(.L_53 - .L_52)
	.align		4
.L_52:
        /*013c*/ 	.word	index@(_Z10M_TrapezowdddiPd)
        /*0140*/ 	.word	0x00000000
.L_53:


//--------------------- .nv.compat                --------------------------
	.section	.nv.compat,"",@"SHT_CUDA_COMPAT_INFO"
	.align	4
        /*0000*/ 	.byte	0x02, 0x09, 0x00, 0x00, 0x02, 0x02, 0x01, 0x00, 0x02, 0x05, 0x05, 0x00, 0x03, 0x07, 0x01, 0x01
        /*0010*/ 	.byte	0x02, 0x03, 0x00, 0x00, 0x02, 0x06, 0x01, 0x00, 0x04, 0x0b, 0x08, 0x00, 0x01, 0x00, 0x00, 0x00
        /*0020*/ 	.byte	0x00, 0x00, 0x00, 0x00


//--------------------- .nv.info._Z9redukcja7ILj128ELb0EEvjPdS0_ --------------------------
	.section	.nv.info._Z9redukcja7ILj128ELb0EEvjPdS0_,"",@"SHT_CUDA_INFO"
	.sectionflags	@""
	.align	4


	//----- nvinfo : EIATTR_CUDA_API_VERSION
	.align		4
        /*0000*/ 	.byte	0x04, 0x37
        /*0002*/ 	.short	(.L_55 - .L_54)
.L_54:
        /*0004*/ 	.word	0x00000082


	//----- nvinfo : EIATTR_KPARAM_INFO
	.align		4
.L_55:
        /*0008*/ 	.byte	0x04, 0x17
        /*000a*/ 	.short	(.L_57 - .L_56)
.L_56:
        /*000c*/ 	.word	0x00000000
        /*0010*/ 	.short	0x0002
        /*0012*/ 	.short	0x0010
        /*0014*/ 	.byte	0x00, 0xf5, 0x21, 0x00


	//----- nvinfo : EIATTR_KPARAM_INFO
	.align		4
.L_57:
        /*0018*/ 	.byte	0x04, 0x17
        /*001a*/ 	.short	(.L_59 - .L_58)
.L_58:
        /*001c*/ 	.word	0x00000000
        /*0020*/ 	.short	0x0001
        /*0022*/ 	.short	0x0008
        /*0024*/ 	.byte	0x00, 0xf5, 0x21, 0x00


	//----- nvinfo : EIATTR_KPARAM_INFO
	.align		4
.L_59:
        /*0028*/ 	.byte	0x04, 0x17
        /*002a*/ 	.short	(.L_61 - .L_60)
.L_60:
        /*002c*/ 	.word	0x00000000
        /*0030*/ 	.short	0x0000
        /*0032*/ 	.short	0x0000
        /*0034*/ 	.byte	0x00, 0xf0, 0x11, 0x00


	//----- nvinfo : EIATTR_SPARSE_MMA_MASK
	.align		4
.L_61:
        /*0038*/ 	.byte	0x03, 0x50
        /*003a*/ 	.short	0x0000


	//----- nvinfo : EIATTR_MAXREG_COUNT
	.align		4
        /*003c*/ 	.byte	0x03, 0x1b
        /*003e*/ 	.short	0x00ff


	//----- nvinfo : EIATTR_NUM_BARRIERS
	.align		4
        /*0040*/ 	.byte	0x02, 0x4c
        /*0042*/ 	.byte	0x01
	.zero		1


	//----- nvinfo : EIATTR_MERCURY_ISA_VERSION
	.align		4
        /*0044*/ 	.byte	0x03, 0x5f
        /*0046*/ 	.short	0x0101


	//----- nvinfo : EIATTR_COOP_GROUP_MASK_REGIDS
	.align		4
        /*0048*/ 	.byte	0x04, 0x29
        /*004a*/ 	.short	(.L_63 - .L_62)


	//   ....[0]....
.L_62:
        /*004c*/ 	.word	0xffffffff


	//   ....[1]....
        /*0050*/ 	.word	0xffffffff


	//   ....[2]....
        /*0054*/ 	.word	0xffffffff


	//   ....[3]....
        /*0058*/ 	.word	0xffffffff


	//   ....[4]....
        /*005c*/ 	.word	0xffffffff


	//   ....[5]....
        /*0060*/ 	.word	0xffffffff


	//   ....[6]....
        /*0064*/ 	.word	0xffffffff


	//   ....[7]....
        /*0068*/ 	.word	0xffffffff


	//   ....[8]....
        /*006c*/ 	.word	0xffffffff


	//   ....[9]....
        /*0070*/ 	.word	0xffffffff


	//   ....[10]....
        /*0074*/ 	.word	0xffffffff


	//   ....[11]....
        /*0078*/ 	.word	0xffffffff


	//   ....[12]....
        /*007c*/ 	.word	0xffffffff


	//   ....[13]....
        /*0080*/ 	.word	0xffffffff


	//   ....[14]....
        /*0084*/ 	.word	0x0500000c


	//   ....[15]....
        /*0088*/ 	.word	0x0500000c


	//   ....[16]....
        /*008c*/ 	.word	0x0500000c


	//   ....[17]....
        /*0090*/ 	.word	0x0500000c


	//   ....[18]....
        /*0094*/ 	.word	0x0500000c


	//   ....[19]....
        /*0098*/ 	.word	0x0500000c


	//   ....[20]....
        /*009c*/ 	.word	0x0500000c


	//   ....[21]....
        /*00a0*/ 	.word	0x0500000c


	//   ....[22]....
        /*00a4*/ 	.word	0x0500000c


	//   ....[23]....
        /*00a8*/ 	.word	0x0500000c


	//----- nvinfo : EIATTR_COOP_GROUP_INSTR_OFFSETS
	.align		4
.L_63:
        /*00ac*/ 	.byte	0x04, 0x28
        /*00ae*/ 	.short	(.L_65 - .L_64)


	//   ....[0]....
.L_64:
        /*00b0*/ 	.word	0x00000210


	//   ....[1]....
        /*00b4*/ 	.word	0x00000220


	//   ....[2]....
        /*00b8*/ 	.word	0x00000230


	//   ....[3]....
        /*00bc*/ 	.word	0x00000280


	//   ....[4]....
        /*00c0*/ 	.word	0x000002f0


	//   ....[5]....
        /*00c4*/ 	.word	0x00000300


	//   ....[6]....
        /*00c8*/ 	.word	0x00000320


	//   ....[7]....
        /*00cc*/ 	.word	0x00000330


	//   ....[8]....
        /*00d0*/ 	.word	0x00000370


	//   ....[9]....
        /*00d4*/ 	.word	0x00000380


	//   ....[10]....
        /*00d8*/ 	.word	0x000003c0


	//   ....[11]....
        /*00dc*/ 	.word	0x000003d0


	//   ....[12]....
        /*00e0*/ 	.word	0x00000410


	//   ....[13]....
        /*00e4*/ 	.word	0x00000420


	//   ....[14]....
        /*00e8*/ 	.word	0x00000500


	//   ....[15]....
        /*00ec*/ 	.word	0x00000550


	//   ....[16]....
        /*00f0*/ 	.word	0x000005c0


	//   ....[17]....
        /*00f4*/ 	.word	0x00000610


	//   ....[18]....
        /*00f8*/ 	.word	0x00000680


	//   ....[19]....
        /*00fc*/ 	.word	0x000006d0


	//   ....[20]....
        /*0100*/ 	.word	0x00000740


	//   ....[21]....
        /*0104*/ 	.word	0x00000790


	//   ....[22]....
        /*0108*/ 	.word	0x00000800


	//   ....[23]....
        /*010c*/ 	.word	0x00000850


	//----- nvinfo : EIATTR_VRC_CTA_INIT_COUNT
	.align		4
.L_65:
        /*0110*/ 	.byte	0x02, 0x4a
	.zero		1
	.zero		1


	//----- nvinfo : EIATTR_EXIT_INSTR_OFFSETS
	.align		4
        /*0114*/ 	.byte	0x04, 0x1c
        /*0116*/ 	.short	(.L_67 - .L_66)


	//   ....[0]....
.L_66:
        /*0118*/ 	.word	0x00000460


	//   ....[1]....
        /*011c*/ 	.word	0x000004a0


	//----- nvinfo : EIATTR_CRS_STACK_SIZE
	.align		4
.L_67:
        /*0120*/ 	.byte	0x04, 0x1e
        /*0122*/ 	.short	(.L_69 - .L_68)
.L_68:
        /*0124*/ 	.word	0x00000000


	//----- nvinfo : EIATTR_CBANK_PARAM_SIZE
	.align		4
.L_69:
        /*0128*/ 	.byte	0x03, 0x19
        /*012a*/ 	.short	0x0018


	//----- nvinfo : EIATTR_PARAM_CBANK
	.align		4
        /*012c*/ 	.byte	0x04, 0x0a
        /*012e*/ 	.short	(.L_71 - .L_70)
	.align		4
.L_70:
        /*0130*/ 	.word	index@(.nv.constant0._Z9redukcja7ILj128ELb0EEvjPdS0_)
        /*0134*/ 	.short	0x0380
        /*0136*/ 	.short	0x0018


	//----- nvinfo : EIATTR_SW_WAR
	.align		4
.L_71:
        /*0138*/ 	.byte	0x04, 0x36
        /*013a*/ 	.short	(.L_73 - .L_72)
.L_72:
        /*013c*/ 	.word	0x00000008
.L_73:


//--------------------- .nv.info._Z9redukcja7ILj256ELb0EEvjPdS0_ --------------------------
	.section	.nv.info._Z9redukcja7ILj256ELb0EEvjPdS0_,"",@"SHT_CUDA_INFO"
	.sectionflags	@""
	.align	4


	//----- nvinfo : EIATTR_CUDA_API_VERSION
	.align		4
        /*0000*/ 	.byte	0x04, 0x37
        /*0002*/ 	.short	(.L_75 - .L_74)
.L_74:
        /*0004*/ 	.word	0x00000082


	//----- nvinfo : EIATTR_KPARAM_INFO
	.align		4
.L_75:
        /*0008*/ 	.byte	0x04, 0x17
        /*000a*/ 	.short	(.L_77 - .L_76)
.L_76:
        /*000c*/ 	.word	0x00000000
        /*0010*/ 	.short	0x0002
        /*0012*/ 	.short	0x0010
        /*0014*/ 	.byte	0x00, 0xf5, 0x21, 0x00


	//----- nvinfo : EIATTR_KPARAM_INFO
	.align		4
.L_77:
        /*0018*/ 	.byte	0x04, 0x17
        /*001a*/ 	.short	(.L_79 - .L_78)
.L_78:
        /*001c*/ 	.word	0x00000000
        /*0020*/ 	.short	0x0001
        /*0022*/ 	.short	0x0008
        /*0024*/ 	.byte	0x00, 0xf5, 0x21, 0x00


	//----- nvinfo : EIATTR_KPARAM_INFO
	.align		4
.L_79:
        /*0028*/ 	.byte	0x04, 0x17
        /*002a*/ 	.short	(.L_81 - .L_80)
.L_80:
        /*002c*/ 	.word	0x00000000
        /*0030*/ 	.short	0x0000
        /*0032*/ 	.short	0x0000
        /*0034*/ 	.byte	0x00, 0xf0, 0x11, 0x00


	//----- nvinfo : EIATTR_SPARSE_MMA_MASK
	.align		4
.L_81:
        /*0038*/ 	.byte	0x03, 0x50
        /*003a*/ 	.short	0x0000


	//----- nvinfo : EIATTR_MAXREG_COUNT
	.align		4
        /*003c*/ 	.byte	0x03, 0x1b
        /*003e*/ 	.short	0x00ff


	//----- nvinfo : EIATTR_NUM_BARRIERS
	.align		4
        /*0040*/ 	.byte	0x02, 0x4c
        /*0042*/ 	.byte	0x01
	.zero		1


	//----- nvinfo : EIATTR_MERCURY_ISA_VERSION
	.align		4
        /*0044*/ 	.byte	0x03, 0x5f
        /*0046*/ 	.short	0x0101


	//----- nvinfo : EIATTR_COOP_GROUP_MASK_REGIDS
	.align		4
        /*0048*/ 	.byte	0x04, 0x29
        /*004a*/ 	.short	(.L_83 - .L_82)


	//   ....[0]....
.L_82:
        /*004c*/ 	.word	0xffffffff


	//   ....[1]....
        /*0050*/ 	.word	0xffffffff


	//   ....[2]....
        /*0054*/ 	.word	0xffffffff


	//   ....[3]....
        /*0058*/ 	.word	0xffffffff


	//   ....[4]....
        /*005c*/ 	.word	0xffffffff


	//   ....[5]....
        /*0060*/ 	.word	0xffffffff


	//   ....[6]....
        /*0064*/ 	.word	0xffffffff


	//   ....[7]....
        /*0068*/ 	.word	0xffffffff


	//   ....[8]....
        /*006c*/ 	.word	0xffffffff


	//   ....[9]....
        /*0070*/ 	.word	0xffffffff


	//   ....[10]....
        /*0074*/ 	.word	0xffffffff


	//   ....[11]....
        /*0078*/ 	.word	0xffffffff


	//   ....[12]....
        /*007c*/ 	.word	0xffffffff


	//   ....[13]....
        /*0080*/ 	.word	0xffffffff


	//   ....[14]....
        /*0084*/ 	.word	0x05000002


	//   ....[15]....
        /*0088*/ 	.word	0x05000002


	//   ....[16]....
        /*008c*/ 	.word	0x05000002


	//   ....[17]....
        /*0090*/ 	.word	0x05000002


	//   ....[18]....
        /*0094*/ 	.word	0x05000002


	//   ....[19]....
        /*0098*/ 	.word	0x05000002


	//   ....[20]....
        /*009c*/ 	.word	0x05000002


	//   ....[21]....
        /*00a0*/ 	.word	0x05000002


	//   ....[22]....
        /*00a4*/ 	.word	0x05000002


	//   ....[23]....
        /*00a8*/ 	.word	0x05000002


	//----- nvinfo : EIATTR_COOP_GROUP_INSTR_OFFSETS
	.align		4
.L_83:
        /*00ac*/ 	.byte	0x04, 0x28
        /*00ae*/ 	.short	(.L_85 - .L_84)


	//   ....[0]....
.L_84:
        /*00b0*/ 	.word	0x00000200


	//   ....[1]....
        /*00b4*/ 	.word	0x00000210


	//   ....[2]....
        /*00b8*/ 	.word	0x00000250


	//   ....[3]....
        /*00bc*/ 	.word	0x000002c0


	//   ....[4]....
        /*00c0*/ 	.word	0x00000330


	//   ....[5]....
        /*00c4*/ 	.word	0x00000340


	//   ....[6]....
        /*00c8*/ 	.word	0x00000360


	//   ....[7]....
        /*00cc*/ 	.word	0x00000370


	//   ....[8]....
        /*00d0*/ 	.word	0x000003b0


	//   ....[9]....
        /*00d4*/ 	.word	0x000003c0


	//   ....[10]....
        /*00d8*/ 	.word	0x00000400


	//   ....[11]....
        /*00dc*/ 	.word	0x00000410


	//   ....[12]....
        /*00e0*/ 	.word	0x00000450


	//   ....[13]....
        /*00e4*/ 	.word	0x00000460


	//   ....[14]....
        /*00e8*/ 	.word	0x00000540


	//   ....[15]....
        /*00ec*/ 	.word	0x00000590


	//   ....[16]....
        /*00f0*/ 	.word	0x00000600


	//   ....[17]....
        /*00f4*/ 	.word	0x00000650


	//   ....[18]....
        /*00f8*/ 	.word	0x000006c0


	//   ....[19]....
        /*00fc*/ 	.word	0x00000710


	//   ....[20]....
        /*0100*/ 	.word	0x00000780


	//   ....[21]....
        /*0104*/ 	.word	0x000007d0


	//   ....[22]....
        /*0108*/ 	.word	0x00000840


	//   ....[23]....
        /*010c*/ 	.word	0x00000890


	//----- nvinfo : EIATTR_VRC_CTA_INIT_COUNT
	.align		4
.L_85:
        /*0110*/ 	.byte	0x02, 0x4a
	.zero		1
	.zero		1


	//----- nvinfo : EIATTR_EXIT_INSTR_OFFSETS
	.align		4
        /*0114*/ 	.byte	0x04, 0x1c
        /*0116*/ 	.short	(.L_87 - .L_86)


	//   ....[0]....
.L_86:
        /*0118*/ 	.word	0x000004a0


	//   ....[1]....
        /*011c*/ 	.word	0x000004e0


	//----- nvinfo : EIATTR_CRS_STACK_SIZE
	.align		4
.L_87:
        /*0120*/ 	.byte	0x04, 0x1e
        /*0122*/ 	.short	(.L_89 - .L_88)
.L_88:
        /*0124*/ 	.word	0x00000000


	//----- nvinfo : EIATTR_CBANK_PARAM_SIZE
	.align		4
.L_89:
        /*0128*/ 	.byte	0x03, 0x19
        /*012a*/ 	.short	0x0018


	//----- nvinfo : EIATTR_PARAM_CBANK
	.align		4
        /*012c*/ 	.byte	0x04, 0x0a
        /*012e*/ 	.short	(.L_91 - .L_90)
	.align		4
.L_90:
        /*0130*/ 	.word	index@(.nv.constant0._Z9redukcja7ILj256ELb0EEvjPdS0_)
        /*0134*/ 	.short	0x0380
        /*0136*/ 	.short	0x0018


	//----- nvinfo : EIATTR_SW_WAR
	.align		4
.L_91:
        /*0138*/ 	.byte	0x04, 0x36
        /*013a*/ 	.short	(.L_93 - .L_92)
.L_92:
        /*013c*/ 	.word	0x00000008
.L_93:


//--------------------- .nv.info._Z9redukcja7ILj512ELb0EEvjPdS0_ --------------------------
	.section	.nv.info._Z9redukcja7ILj512ELb0EEvjPdS0_,"",@"SHT_CUDA_INFO"
	.sectionflags	@""
	.align	4


	//----- nvinfo : EIATTR_CUDA_API_VERSION
	.align		4
        /*0000*/ 	.byte	0x04, 0x37
        /*0002*/ 	.short	(.L_95 - .L_94)
.L_94:
        /*0004*/ 	.word	0x00000082


	//----- nvinfo : EIATTR_KPARAM_INFO
	.align		4
.L_95:
        /*0008*/ 	.byte	0x04, 0x17
        /*000a*/ 	.short	(.L_97 - .L_96)
.L_96:
        /*000c*/ 	.word	0x00000000
        /*0010*/ 	.short	0x0002
        /*0012*/ 	.short	0x0010
        /*0014*/ 	.byte	0x00, 0xf5, 0x21, 0x00


	//----- nvinfo : EIATTR_KPARAM_INFO
	.align		4
.L_97:
        /*0018*/ 	.byte	0x04, 0x17
        /*001a*/ 	.short	(.L_99 - .L_98)
.L_98:
        /*001c*/ 	.word	0x00000000
        /*0020*/ 	.short	0x0001
        /*0022*/ 	.short	0x0008
        /*0024*/ 	.byte	0x00, 0xf5, 0x21, 0x00


	//----- nvinfo : EIATTR_KPARAM_INFO
	.align		4
.L_99:
        /*0028*/ 	.byte	0x04, 0x17
        /*002a*/ 	.short	(.L_101 - .L_100)
.L_100:
        /*002c*/ 	.word	0x00000000
        /*0030*/ 	.short	0x0000
        /*0032*/ 	.short	0x0000
        /*0034*/ 	.byte	0x00, 0xf0, 0x11, 0x00


	//----- nvinfo : EIATTR_SPARSE_MMA_MASK
	.align		4
.L_101:
        /*0038*/ 	.byte	0x03, 0x50
        /*003a*/ 	.short	0x0000


	//----- nvinfo : EIATTR_MAXREG_COUNT
	.align		4
        /*003c*/ 	.byte	0x03, 0x1b
        /*003e*/ 	.short	0x00ff


	//----- nvinfo : EIATTR_NUM_BARRIERS
	.align		4
        /*0040*/ 	.byte	0x02, 0x4c
        /*0042*/ 	.byte	0x01
	.zero		1


	//----- nvinfo : EIATTR_MERCURY_ISA_VERSION
	.align		4
        /*0044*/ 	.byte	0x03, 0x5f
        /*0046*/ 	.short	0x0101


	//----- nvinfo : EIATTR_COOP_GROUP_MASK_REGIDS
	.align		4
        /*0048*/ 	.byte	0x04, 0x29
        /*004a*/ 	.short	(.L_103 - .L_102)


	//   ....[0]....
.L_102:
        /*004c*/ 	.word	0xffffffff


	//   ....[1]....
        /*0050*/ 	.word	0xffffffff


	//   ....[2]....
        /*0054*/ 	.word	0xffffffff


	//   ....[3]....
        /*0058*/ 	.word	0xffffffff


	//   ....[4]....
        /*005c*/ 	.word	0xffffffff


	//   ....[5]....
        /*0060*/ 	.word	0xffffffff


	//   ....[6]....
        /*0064*/ 	.word	0xffffffff


	//   ....[7]....
        /*0068*/ 	.word	0xffffffff


	//   ....[8]....
        /*006c*/ 	.word	0xffffffff


	//   ....[9]....
        /*0070*/ 	.word	0xffffffff


	//   ....[10]....
        /*0074*/ 	.word	0xffffffff


	//   ....[11]....
        /*0078*/ 	.word	0xffffffff


	//   ....[12]....
        /*007c*/ 	.word	0xffffffff


	//   ....[13]....
        /*0080*/ 	.word	0xffffffff


	//   ....[14]....
        /*0084*/ 	.word	0x0500000c


	//   ....[15]....
        /*0088*/ 	.word	0x0500000c


	//   ....[16]....
        /*008c*/ 	.word	0x0500000c


	//   ....[17]....
        /*0090*/ 	.word	0x0500000c


	//   ....[18]....
        /*0094*/ 	.word	0x0500000c


	//   ....[19]....
        /*0098*/ 	.word	0x0500000c


	//   ....[20]....
        /*009c*/ 	.word	0x0500000c


	//   ....[21]....
        /*00a0*/ 	.word	0x0500000c


	//   ....[22]....
        /*00a4*/ 	.word	0x0500000c


	//   ....[23]....
        /*00a8*/ 	.word	0x0500000c


	//----- nvinfo : EIATTR_COOP_GROUP_INSTR_OFFSETS
	.align		4
.L_103:
        /*00ac*/ 	.byte	0x04, 0x28
        /*00ae*/ 	.short	(.L_105 - .L_104)


	//   ....[0]....
.L_104:
        /*00b0*/ 	.word	0x000001f0


	//   ....[1]....
        /*00b4*/ 	.word	0x00000260


	//   ....[2]....
        /*00b8*/ 	.word	0x000002b0


	//   ....[3]....
        /*00bc*/ 	.word	0x00000310


	//   ....[4]....
        /*00c0*/ 	.word	0x00000370


	//   ....[5]....
        /*00c4*/ 	.word	0x00000380


	//   ....[6]....
        /*00c8*/ 	.word	0x000003a0


	//   ....[7]....
        /*00cc*/ 	.word	0x000003b0


	//   ....[8]....
        /*00d0*/ 	.word	0x000003f0


	//   ....[9]....
        /*00d4*/ 	.word	0x00000400


	//   ....[10]....
        /*00d8*/ 	.word	0x00000440


	//   ....[11]....
        /*00dc*/ 	.word	0x00000450


	//   ....[12]....
        /*00e0*/ 	.word	0x00000490


	//   ....[13]....
        /*00e4*/ 	.word	0x000004a0


	//   ....[14]....
        /*00e8*/ 	.word	0x00000580


	//   ....[15]....
        /*00ec*/ 	.word	0x000005d0


	//   ....[16]....
        /*00f0*/ 	.word	0x00000640


	//   ....[17]....
        /*00f4*/ 	.word	0x00000690


	//   ....[18]....
        /*00f8*/ 	.word	0x00000700


	//   ....[19]....
        /*00fc*/ 	.word	0x00000750


	//   ....[20]....
        /*0100*/ 	.word	0x000007c0


	//   ....[21]....
        /*0104*/ 	.word	0x00000810


	//   ....[22]....
        /*0108*/ 	.word	0x00000880


	//   ....[23]....
        /*010c*/ 	.word	0x000008d0


	//----- nvinfo : EIATTR_VRC_CTA_INIT_COUNT
	.align		4
.L_105:
        /*0110*/ 	.byte	0x02, 0x4a
	.zero		1
	.zero		1


	//----- nvinfo : EIATTR_EXIT_INSTR_OFFSETS
	.align		4
        /*0114*/ 	.byte	0x04, 0x1c
        /*0116*/ 	.short	(.L_107 - .L_106)


	//   ....[0]....
.L_106:
        /*0118*/ 	.word	0x000004e0


	//   ....[1]....
        /*011c*/ 	.word	0x00000520


	//----- nvinfo : EIATTR_CRS_STACK_SIZE
	.align		4
.L_107:
        /*0120*/ 	.byte	0x04, 0x1e
        /*0122*/ 	.short	(.L_109 - .L_108)
.L_108:
        /*0124*/ 	.word	0x00000000


	//----- nvinfo : EIATTR_CBANK_PARAM_SIZE
	.align		4
.L_109:
        /*0128*/ 	.byte	0x03, 0x19
        /*012a*/ 	.short	0x0018


	//----- nvinfo : EIATTR_PARAM_CBANK
	.align		4
        /*012c*/ 	.byte	0x04, 0x0a
        /*012e*/ 	.short	(.L_111 - .L_110)
	.align		4
.L_110:
        /*0130*/ 	.word	index@(.nv.constant0._Z9redukcja7ILj512ELb0EEvjPdS0_)
        /*0134*/ 	.short	0x0380
        /*0136*/ 	.short	0x0018


	//----- nvinfo : EIATTR_SW_WAR
	.align		4
.L_111:
        /*0138*/ 	.byte	0x04, 0x36
        /*013a*/ 	.short	(.L_113 - .L_112)
.L_112:
        /*013c*/ 	.word	0x00000008
.L_113:


//--------------------- .nv.info._Z9redukcja7ILj128ELb1EEvjPdS0_ --------------------------
	.section	.nv.info._Z9redukcja7ILj128ELb1EEvjPdS0_,"",@"SHT_CUDA_INFO"
	.sectionflags	@""
	.align	4


	//----- nvinfo : EIATTR_CUDA_API_VERSION
	.align		4
        /*0000*/ 	.byte	0x04, 0x37
        /*0002*/ 	.short	(.L_115 - .L_114)
.L_114:
        /*0004*/ 	.word	0x00000082


	//----- nvinfo : EIATTR_KPARAM_INFO
	.align		4
.L_115:
        /*0008*/ 	.byte	0x04, 0x17
        /*000a*/ 	.short	(.L_117 - .L_116)
.L_116:
        /*000c*/ 	.word	0x00000000
        /*0010*/ 	.short	0x0002
        /*0012*/ 	.short	0x0010
        /*0014*/ 	.byte	0x00, 0xf5, 0x21, 0x00


	//----- nvinfo : EIATTR_KPARAM_INFO
	.align		4
.L_117:
        /*0018*/ 	.byte	0x04, 0x17
        /*001a*/ 	.short	(.L_119 - .L_118)
.L_118:
        /*001c*/ 	.word	0x00000000
        /*0020*/ 	.short	0x0001
        /*0022*/ 	.short	0x0008
        /*0024*/ 	.byte	0x00, 0xf5, 0x21, 0x00


	//----- nvinfo : EIATTR_KPARAM_INFO
	.align		4
.L_119:
        /*0028*/ 	.byte	0x04, 0x17
        /*002a*/ 	.short	(.L_121 - .L_120)
.L_120:
        /*002c*/ 	.word	0x00000000
        /*0030*/ 	.short	0x0000
        /*0032*/ 	.short	0x0000
        /*0034*/ 	.byte	0x00, 0xf0, 0x11, 0x00


	//----- nvinfo : EIATTR_SPARSE_MMA_MASK
	.align		4
.L_121:
        /*0038*/ 	.byte	0x03, 0x50
        /*003a*/ 	.short	0x0000


	//----- nvinfo : EIATTR_MAXREG_COUNT
	.align		4
        /*003c*/ 	.byte	0x03, 0x1b
        /*003e*/ 	.short	0x00ff


	//----- nvinfo : EIATTR_NUM_BARRIERS
	.align		4
        /*0040*/ 	.byte	0x02, 0x4c
        /*0042*/ 	.byte	0x01
	.zero		1


	//----- nvinfo : EIATTR_MERCURY_ISA_VERSION
	.align		4
        /*0044*/ 	.byte	0x03, 0x5f
        /*0046*/ 	.short	0x0101


	//----- nvinfo : EIATTR_COOP_GROUP_MASK_REGIDS
	.align		4
        /*0048*/ 	.byte	0x04, 0x29
        /*004a*/ 	.short	(.L_123 - .L_122)


	//   ....[0]....
.L_122:
        /*004c*/ 	.word	0xffffffff


	//   ....[1]....
        /*0050*/ 	.word	0xffffffff


	//   ....[2]....
        /*0054*/ 	.word	0xffffffff


	//   ....[3]....
        /*0058*/ 	.word	0xffffffff


	//   ....[4]....
        /*005c*/ 	.word	0xffffffff


	//   ....[5]....
        /*0060*/ 	.word	0xffffffff


	//   ....[6]....
        /*0064*/ 	.word	0xffffffff


	//   ....[7]....
        /*0068*/ 	.word	0xffffffff


	//   ....[8]....
        /*006c*/ 	.word	0xffffffff


	//   ....[9]....
        /*0070*/ 	.word	0xffffffff


	//   ....[10]....
        /*0074*/ 	.word	0xffffffff


	//   ....[11]....
        /*0078*/ 	.word	0xffffffff


	//   ....[12]....
        /*007c*/ 	.word	0xffffffff


	//   ....[13]....
        /*0080*/ 	.word	0xffffffff


	//   ....[14]....
        /*0084*/ 	.word	0x0500000c


	//   ....[15]....
        /*0088*/ 	.word	0x0500000c


	//   ....[16]....
        /*008c*/ 	.word	0x0500000c


	//   ....[17]....
        /*0090*/ 	.word	0x0500000c


	//   ....[18]....
        /*0094*/ 	.word	0x0500000c


	//   ....[19]....
        /*0098*/ 	.word	0x0500000c


	//   ....[20]....
        /*009c*/ 	.word	0x0500000c


	//   ....[21]....
        /*00a0*/ 	.word	0x0500000c


	//   ....[22]....
        /*00a4*/ 	.word	0x0500000c


	//   ....[23]....
        /*00a8*/ 	.word	0x0500000c


	//----- nvinfo : EIATTR_COOP_GROUP_INSTR_OFFSETS
	.align		4
.L_123:
        /*00ac*/ 	.byte	0x04, 0x28
        /*00ae*/ 	.short	(.L_125 - .L_124)


	//   ....[0]....
.L_124:
        /*00b0*/ 	.word	0x000002a0


	//   ....[1]....
        /*00b4*/ 	.word	0x000002b0


	//   ....[2]....
        /*00b8*/ 	.word	0x000002c0


	//   ....[3]....
        /*00bc*/ 	.word	0x00000300


	//   ....[4]....
        /*00c0*/ 	.word	0x00000370


	//   ....[5]....
        /*00c4*/ 	.word	0x00000380


	//   ....[6]....
        /*00c8*/ 	.word	0x000003a0


	//   ....[7]....
        /*00cc*/ 	.word	0x000003b0


	//   ....[8]....
        /*00d0*/ 	.word	0x000003f0


	//   ....[9]....
        /*00d4*/ 	.word	0x00000400


	//   ....[10]....
        /*00d8*/ 	.word	0x00000440


	//   ....[11]....
        /*00dc*/ 	.word	0x00000450


	//   ....[12]....
        /*00e0*/ 	.word	0x00000470


	//   ....[13]....
        /*00e4*/ 	.word	0x00000480


	//   ....[14]....
        /*00e8*/ 	.word	0x00000560


	//   ....[15]....
        /*00ec*/ 	.word	0x000005b0


	//   ....[16]....
        /*00f0*/ 	.word	0x00000620


	//   ....[17]....
        /*00f4*/ 	.word	0x00000670


	//   ....[18]....
        /*00f8*/ 	.word	0x000006e0


	//   ....[19]....
        /*00fc*/ 	.word	0x00000730


	//   ....[20]....
        /*0100*/ 	.word	0x000007a0


	//   ....[21]....
        /*0104*/ 	.word	0x000007f0


	//   ....[22]....
        /*0108*/ 	.word	0x00000860


	//   ....[23]....
        /*010c*/ 	.word	0x000008b0


	//----- nvinfo : EIATTR_VRC_CTA_INIT_COUNT
	.align		4
.L_125:
        /*0110*/ 	.byte	0x02, 0x4a
	.zero		1
	.zero		1


	//----- nvinfo : EIATTR_EXIT_INSTR_OFFSETS
	.align		4
        /*0114*/ 	.byte	0x04, 0x1c
        /*0116*/ 	.short	(.L_127 - .L_126)


	//   ....[0]....
.L_126:
        /*0118*/ 	.word	0x000004c0


	//   ....[1]....
        /*011c*/ 	.word	0x00000500


	//----- nvinfo : EIATTR_CRS_STACK_SIZE
	.align		4
.L_127:
        /*0120*/ 	.byte	0x04, 0x1e
        /*0122*/ 	.short	(.L_129 - .L_128)
.L_128:
        /*0124*/ 	.word	0x00000000


	//----- nvinfo : EIATTR_CBANK_PARAM_SIZE
	.align		4
.L_129:
        /*0128*/ 	.byte	0x03, 0x19
        /*012a*/ 	.short	0x0018


	//----- nvinfo : EIATTR_PARAM_CBANK
	.align		4
        /*012c*/ 	.byte	0x04, 0x0a
        /*012e*/ 	.short	(.L_131 - .L_130)
	.align		4
.L_130:
        /*0130*/ 	.word	index@(.nv.constant0._Z9redukcja7ILj128ELb1EEvjPdS0_)
        /*0134*/ 	.short	0x0380
        /*0136*/ 	.short	0x0018


	//----- nvinfo : EIATTR_SW_WAR
	.align		4
.L_131:
        /*0138*/ 	.byte	0x04, 0x36
        /*013a*/ 	.short	(.L_133 - .L_132)
.L_132:
        /*013c*/ 	.word	0x00000008
.L_133:


//--------------------- .nv.info._Z9redukcja7ILj256ELb1EEvjPdS0_ --------------------------
	.section	.nv.info._Z9redukcja7ILj256ELb1EEvjPdS0_,"",@"SHT_CUDA_INFO"
	.sectionflags	@""
	.align	4


	//----- nvinfo : EIATTR_CUDA_API_VERSION
	.align		4
        /*0000*/ 	.byte	0x04, 0x37
        /*0002*/ 	.short	(.L_135 - .L_134)
.L_134:
        /*0004*/ 	.word	0x00000082


	//----- nvinfo : EIATTR_KPARAM_INFO
	.align		4
.L_135:
        /*0008*/ 	.byte	0x04, 0x17
        /*000a*/ 	.short	(.L_137 - .L_136)
.L_136:
        /*000c*/ 	.word	0x00000000
        /*0010*/ 	.short	0x0002
        /*0012*/ 	.short	0x0010
        /*0014*/ 	.byte	0x00, 0xf5, 0x21, 0x00


	//----- nvinfo : EIATTR_KPARAM_INFO
	.align		4
.L_137:
        /*0018*/ 	.byte	0x04, 0x17
        /*001a*/ 	.short	(.L_139 - .L_138)
.L_138:
        /*001c*/ 	.word	0x00000000
        /*0020*/ 	.short	0x0001
        /*0022*/ 	.short	0x0008
        /*0024*/ 	.byte	0x00, 0xf5, 0x21, 0x00


	//----- nvinfo : EIATTR_KPARAM_INFO
	.align		4
.L_139:
        /*0028*/ 	.byte	0x04, 0x17
        /*002a*/ 	.short	(.L_141 - .L_140)
.L_140:
        /*002c*/ 	.word	0x00000000
        /*0030*/ 	.short	0x0000
        /*0032*/ 	.short	0x0000
        /*0034*/ 	.byte	0x00, 0xf0, 0x11, 0x00


	//----- nvinfo : EIATTR_SPARSE_MMA_MASK
	.align		4
.L_141:
        /*0038*/ 	.byte	0x03, 0x50
        /*003a*/ 	.short	0x0000


	//----- nvinfo : EIATTR_MAXREG_COUNT
	.align		4
        /*003c*/ 	.byte	0x03, 0x1b
        /*003e*/ 	.short	0x00ff


	//----- nvinfo : EIATTR_NUM_BARRIERS
	.align		4
        /*0040*/ 	.byte	0x02, 0x4c
        /*0042*/ 	.byte	0x01
	.zero		1


	//----- nvinfo : EIATTR_MERCURY_ISA_VERSION
	.align		4
        /*0044*/ 	.byte	0x03, 0x5f
        /*0046*/ 	.short	0x0101


	//----- nvinfo : EIATTR_COOP_GROUP_MASK_REGIDS
	.align		4
        /*0048*/ 	.byte	0x04, 0x29
        /*004a*/ 	.short	(.L_143 - .L_142)


	//   ....[0]....
.L_142:
        /*004c*/ 	.word	0xffffffff


	//   ....[1]....
        /*0050*/ 	.word	0xffffffff


	//   ....[2]....
        /*0054*/ 	.word	0xffffffff


	//   ....[3]....
        /*0058*/ 	.word	0xffffffff


	//   ....[4]....
        /*005c*/ 	.word	0xffffffff


	//   ....[5]....
        /*0060*/ 	.word	0xffffffff


	//   ....[6]....
        /*0064*/ 	.word	0xffffffff


	//   ....[7]....
        /*0068*/ 	.word	0xffffffff


	//   ....[8]....
        /*006c*/ 	.word	0xffffffff


	//   ....[9]....
        /*0070*/ 	.word	0xffffffff


	//   ....[10]....
        /*0074*/ 	.word	0xffffffff


	//   ....[11]....
        /*0078*/ 	.word	0xffffffff


	//   ....[12]....
        /*007c*/ 	.word	0xffffffff


	//   ....[13]....
        /*0080*/ 	.word	0xffffffff


	//   ....[14]....
        /*0084*/ 	.word	0x05000002


	//   ....[15]....
        /*0088*/ 	.word	0x05000002


	//   ....[16]....
        /*008c*/ 	.word	0x05000002


	//   ....[17]....
        /*0090*/ 	.word	0x05000002


	//   ....[18]....
        /*0094*/ 	.word	0x05000002


	//   ....[19]....
        /*0098*/ 	.word	0x05000002


	//   ....[20]....
        /*009c*/ 	.word	0x05000002


	//   ....[21]....
        /*00a0*/ 	.word	0x05000002


	//   ....[22]....
        /*00a4*/ 	.word	0x05000002


	//   ....[23]....
        /*00a8*/ 	.word	0x05000002


	//----- nvinfo : EIATTR_COOP_GROUP_INSTR_OFFSETS
	.align		4
.L_143:
        /*00ac*/ 	.byte	0x04, 0x28
        /*00ae*/ 	.short	(.L_145 - .L_144)


	//   ....[0]....
.L_144:
        /*00b0*/ 	.word	0x000002b0


	//   ....[1]....
        /*00b4*/ 	.word	0x000002c0


	//   ....[2]....
        /*00b8*/ 	.word	0x00000300


	//   ....[3]....
        /*00bc*/ 	.word	0x00000350


	//   ....[4]....
        /*00c0*/ 	.word	0x000003b0


	//   ....[5]....
        /*00c4*/ 	.word	0x000003c0


	//   ....[6]....
        /*00c8*/ 	.word	0x000003e0


	//   ....[7]....
        /*00cc*/ 	.word	0x000003f0


	//   ....[8]....
        /*00d0*/ 	.word	0x00000430


	//   ....[9]....
        /*00d4*/ 	.word	0x00000440


	//   ....[10]....
        /*00d8*/ 	.word	0x00000480


	//   ....[11]....
        /*00dc*/ 	.word	0x00000490


	//   ....[12]....
        /*00e0*/ 	.word	0x000004b0


	//   ....[13]....
        /*00e4*/ 	.word	0x000004c0


	//   ....[14]....
        /*00e8*/ 	.word	0x000005a0


	//   ....[15]....
        /*00ec*/ 	.word	0x000005f0


	//   ....[16]....
        /*00f0*/ 	.word	0x00000660


	//   ....[17]....
        /*00f4*/ 	.word	0x000006b0


	//   ....[18]....
        /*00f8*/ 	.word	0x00000720


	//   ....[19]....
        /*00fc*/ 	.word	0x00000770


	//   ....[20]....
        /*0100*/ 	.word	0x000007e0


	//   ....[21]....
        /*0104*/ 	.word	0x00000830


	//   ....[22]....
        /*0108*/ 	.word	0x000008a0


	//   ....[23]....
        /*010c*/ 	.word	0x000008f0


	//----- nvinfo : EIATTR_VRC_CTA_INIT_COUNT
	.align		4
.L_145:
        /*0110*/ 	.byte	0x02, 0x4a
	.zero		1
	.zero		1


	//----- nvinfo : EIATTR_EXIT_INSTR_OFFSETS
	.align		4
        /*0114*/ 	.byte	0x04, 0x1c
        /*0116*/ 	.short	(.L_147 - .L_146)


	//   ....[0]....
.L_146:
        /*0118*/ 	.word	0x00000500


	//   ....[1]....
        /*011c*/ 	.word	0x00000540


	//----- nvinfo : EIATTR_CRS_STACK_SIZE
	.align		4
.L_147:
        /*0120*/ 	.byte	0x04, 0x1e
        /*0122*/ 	.short	(.L_149 - .L_148)
.L_148:
        /*0124*/ 	.word	0x00000000


	//----- nvinfo : EIATTR_CBANK_PARAM_SIZE
	.align		4
.L_149:
        /*0128*/ 	.byte	0x03, 0x19
        /*012a*/ 	.short	0x0018


	//----- nvinfo : EIATTR_PARAM_CBANK
	.align		4
        /*012c*/ 	.byte	0x04, 0x0a
        /*012e*/ 	.short	(.L_151 - .L_150)
	.align		4
.L_150:
        /*0130*/ 	.word	index@(.nv.constant0._Z9redukcja7ILj256ELb1EEvjPdS0_)
        /*0134*/ 	.short	0x0380
        /*0136*/ 	.short	0x0018


	//----- nvinfo : EIATTR_SW_WAR
	.align		4
.L_151:
        /*0138*/ 	.byte	0x04, 0x36
        /*013a*/ 	.short	(.L_153 - .L_152)
.L_152:
        /*013c*/ 	.word	0x00000008
.L_153:


//--------------------- .nv.info._Z9redukcja7ILj512ELb1EEvjPdS0_ --------------------------
	.section	.nv.info._Z9redukcja7ILj512ELb1EEvjPdS0_,"",@"SHT_CUDA_INFO"
	.sectionflags	@""
	.align	4


	//----- nvinfo : EIATTR_CUDA_API_VERSION
	.align		4
        /*0000*/ 	.byte	0x04, 0x37
        /*0002*/ 	.short	(.L_155 - .L_154)
.L_154:
        /*0004*/ 	.word	0x00000082


	//----- nvinfo : EIATTR_KPARAM_INFO
	.align		4
.L_155:
        /*0008*/ 	.byte	0x04, 0x17
        /*000a*/ 	.short	(.L_157 - .L_156)
.L_156:
        /*000c*/ 	.word	0x00000000
        /*0010*/ 	.short	0x0002
        /*0012*/ 	.short	0x0010
        /*0014*/ 	.byte	0x00, 0xf5, 0x21, 0x00


	//----- nvinfo : EIATTR_KPARAM_INFO
	.align		4
.L_157:
        /*0018*/ 	.byte	0x04, 0x17
        /*001a*/ 	.short	(.L_159 - .L_158)
.L_158:
        /*001c*/ 	.word	0x00000000
        /*0020*/ 	.short	0x0001
        /*0022*/ 	.short	0x0008
        /*0024*/ 	.byte	0x00, 0xf5, 0x21, 0x00


	//----- nvinfo : EIATTR_KPARAM_INFO
	.align		4
.L_159:
        /*0028*/ 	.byte	0x04, 0x17
        /*002a*/ 	.short	(.L_161 - .L_160)
.L_160:
        /*002c*/ 	.word	0x00000000
        /*0030*/ 	.short	0x0000
        /*0032*/ 	.short	0x0000
        /*0034*/ 	.byte	0x00, 0xf0, 0x11, 0x00


	//----- nvinfo : EIATTR_SPARSE_MMA_MASK
	.align		4
.L_161:
        /*0038*/ 	.byte	0x03, 0x50
        /*003a*/ 	.short	0x0000


	//----- nvinfo : EIATTR_MAXREG_COUNT
	.align		4
        /*003c*/ 	.byte	0x03, 0x1b
        /*003e*/ 	.short	0x00ff


	//----- nvinfo : EIATTR_NUM_BARRIERS
	.align		4
        /*0040*/ 	.byte	0x02, 0x4c
        /*0042*/ 	.byte	0x01
	.zero		1


	//----- nvinfo : EIATTR_MERCURY_ISA_VERSION
	.align		4
        /*0044*/ 	.byte	0x03, 0x5f
        /*0046*/ 	.short	0x0101


	//----- nvinfo : EIATTR_COOP_GROUP_MASK_REGIDS
	.align		4
        /*0048*/ 	.byte	0x04, 0x29
        /*004a*/ 	.short	(.L_163 - .L_162)


	//   ....[0]....
.L_162:
        /*004c*/ 	.word	0xffffffff


	//   ....[1]....
        /*0050*/ 	.word	0xffffffff


	//   ....[2]....
        /*0054*/ 	.word	0xffffffff


	//   ....[3]....
        /*0058*/ 	.word	0xffffffff


	//   ....[4]....
        /*005c*/ 	.word	0xffffffff


	//   ....[5]....
        /*0060*/ 	.word	0xffffffff


	//   ....[6]....
        /*0064*/ 	.word	0xffffffff


	//   ....[7]....
        /*0068*/ 	.word	0xffffffff


	//   ....[8]....
        /*006c*/ 	.word	0xffffffff


	//   ....[9]....
        /*0070*/ 	.word	0xffffffff


	//   ....[10]....
        /*0074*/ 	.word	0xffffffff


	//   ....[11]....
        /*0078*/ 	.word	0xffffffff


	//   ....[12]....
        /*007c*/ 	.word	0xffffffff


	//   ....[13]....
        /*0080*/ 	.word	0xffffffff


	//   ....[14]....
        /*0084*/ 	.word	0x0500000c


	//   ....[15]....
        /*0088*/ 	.word	0x0500000c


	//   ....[16]....
        /*008c*/ 	.word	0x0500000c


	//   ....[17]....
        /*0090*/ 	.word	0x0500000c


	//   ....[18]....
        /*0094*/ 	.word	0x0500000c


	//   ....[19]....
        /*0098*/ 	.word	0x0500000c


	//   ....[20]....
        /*009c*/ 	.word	0x0500000c


	//   ....[21]....
        /*00a0*/ 	.word	0x0500000c


	//   ....[22]....
        /*00a4*/ 	.word	0x0500000c


	//   ....[23]....
        /*00a8*/ 	.word	0x0500000c


	//----- nvinfo : EIATTR_COOP_GROUP_INSTR_OFFSETS
	.align		4
.L_163:
        /*00ac*/ 	.byte	0x04, 0x28
        /*00ae*/ 	.short	(.L_165 - .L_164)


	//   ....[0]....
.L_164:
        /*00b0*/ 	.word	0x00000270


	//   ....[1]....
        /*00b4*/ 	.word	0x000002c0


	//   ....[2]....
        /*00b8*/ 	.word	0x00000320


	//   ....[3]....
        /*00bc*/ 	.word	0x000003a0


	//   ....[4]....
        /*00c0*/ 	.word	0x00000400


	//   ....[5]....
        /*00c4*/ 	.word	0x00000410


	//   ....[6]....
        /*00c8*/ 	.word	0x00000430


	//   ....[7]....
        /*00cc*/ 	.word	0x00000440


	//   ....[8]....
        /*00d0*/ 	.word	0x00000480


	//   ....[9]....
        /*00d4*/ 	.word	0x00000490


	//   ....[10]....
        /*00d8*/ 	.word	0x000004d0


	//   ....[11]....
        /*00dc*/ 	.word	0x000004e0


	//   ....[12]....
        /*00e0*/ 	.word	0x00000520


	//   ....[13]....
        /*00e4*/ 	.word	0x00000530


	//   ....[14]....
        /*00e8*/ 	.word	0x00000610


	//   ....[15]....
        /*00ec*/ 	.word	0x00000660


	//   ....[16]....
        /*00f0*/ 	.word	0x000006d0


	//   ....[17]....
        /*00f4*/ 	.word	0x00000720


	//   ....[18]....
        /*00f8*/ 	.word	0x00000790


	//   ....[19]....
        /*00fc*/ 	.word	0x000007e0


	//   ....[20]....
        /*0100*/ 	.word	0x00000850


	//   ....[21]....
        /*0104*/ 	.word	0x000008a0


	//   ....[22]....
        /*0108*/ 	.word	0x00000910


	//   ....[23]....
        /*010c*/ 	.word	0x00000960


	//----- nvinfo : EIATTR_VRC_CTA_INIT_COUNT
	.align		4
.L_165:
        /*0110*/ 	.byte	0x02, 0x4a
	.zero		1
	.zero		1


	//----- nvinfo : EIATTR_EXIT_INSTR_OFFSETS
	.align		4
        /*0114*/ 	.byte	0x04, 0x1c
        /*0116*/ 	.short	(.L_167 - .L_166)


	//   ....[0]....
.L_166:
        /*0118*/ 	.word	0x00000570


	//   ....[1]....
        /*011c*/ 	.word	0x000005b0


	//----- nvinfo : EIATTR_CRS_STACK_SIZE
	.align		4
.L_167:
        /*0120*/ 	.byte	0x04, 0x1e
        /*0122*/ 	.short	(.L_169 - .L_168)
.L_168:
        /*0124*/ 	.word	0x00000000


	//----- nvinfo : EIATTR_CBANK_PARAM_SIZE
	.align		4
.L_169:
        /*0128*/ 	.byte	0x03, 0x19
        /*012a*/ 	.short	0x0018


	//----- nvinfo : EIATTR_PARAM_CBANK
	.align		4
        /*012c*/ 	.byte	0x04, 0x0a
        /*012e*/ 	.short	(.L_171 - .L_170)
	.align		4
.L_170:
        /*0130*/ 	.word	index@(.nv.constant0._Z9redukcja7ILj512ELb1EEvjPdS0_)
        /*0134*/ 	.short	0x0380
        /*0136*/ 	.short	0x0018


	//----- nvinfo : EIATTR_SW_WAR
	.align		4
.L_171:
        /*0138*/ 	.byte	0x04, 0x36
        /*013a*/ 	.short	(.L_173 - .L_172)
.L_172:
        /*013c*/ 	.word	0x00000008
.L_173:


//--------------------- .nv.info._Z9M_SimpsondddiPdS_ --------------------------
	.section	.nv.info._Z9M_SimpsondddiPdS_,"",@"SHT_CUDA_INFO"
	.sectionflags	@""
	.align	4


	//----- nvinfo : EIATTR_CUDA_API_VERSION
	.align		4
        /*0000*/ 	.byte	0x04, 0x37
        /*0002*/ 	.short	(.L_175 - .L_174)
.L_174:
        /*0004*/ 	.word	0x00000082


	//----- nvinfo : EIATTR_KPARAM_INFO
	.align		4
.L_175:
        /*0008*/ 	.byte	0x04, 0x17
        /*000a*/ 	.short	(.L_177 - .L_176)
.L_176:
        /*000c*/ 	.word	0x00000000
        /*0010*/ 	.short	0x0005
        /*0012*/ 	.short	0x0028
        /*0014*/ 	.byte	0x00, 0xf5, 0x21, 0x00


	//----- nvinfo : EIATTR_KPARAM_INFO
	.align		4
.L_177:
        /*0018*/ 	.byte	0x04, 0x17
        /*001a*/ 	.short	(.L_179 - .L_178)
.L_178:
        /*001c*/ 	.word	0x00000000
        /*0020*/ 	.short	0x0004
        /*0022*/ 	.short	0x0020
        /*0024*/ 	.byte	0x00, 0xf5, 0x21, 0x00


	//----- nvinfo : EIATTR_KPARAM_INFO
	.align		4
.L_179:
        /*0028*/ 	.byte	0x04, 0x17
        /*002a*/ 	.short	(.L_181 - .L_180)
.L_180:
        /*002c*/ 	.word	0x00000000
        /*0030*/ 	.short	0x0003
        /*0032*/ 	.short	0x0018
        /*0034*/ 	.byte	0x00, 0xf0, 0x11, 0x00


	//----- nvinfo : EIATTR_KPARAM_INFO
	.align		4
.L_181:
        /*0038*/ 	.byte	0x04, 0x17
        /*003a*/ 	.short	(.L_183 - .L_182)
.L_182:
        /*003c*/ 	.word	0x00000000
        /*0040*/ 	.short	0x0002
        /*0042*/ 	.short	0x0010
        /*0044*/ 	.byte	0x00, 0xf0, 0x21, 0x00


	//----- nvinfo : EIATTR_KPARAM_INFO
	.align		4
.L_183:
        /*0048*/ 	.byte	0x04, 0x17
        /*004a*/ 	.short	(.L_185 - .L_184)
.L_184:
        /*004c*/ 	.word	0x00000000
        /*0050*/ 	.short	0x0001
        /*0052*/ 	.short	0x0008
        /*0054*/ 	.byte	0x00, 0xf0, 0x21, 0x00


	//----- nvinfo : EIATTR_KPARAM_INFO
	.align		4
.L_185:
        /*0058*/ 	.byte	0x04, 0x17
        /*005a*/ 	.short	(.L_187 - .L_186)
.L_186:
        /*005c*/ 	.word	0x00000000
        /*0060*/ 	.short	0x0000
        /*0062*/ 	.short	0x0000
        /*0064*/ 	.byte	0x00, 0xf0, 0x21, 0x00


	//----- nvinfo : EIATTR_SPARSE_MMA_MASK
	.align		4
.L_187:
        /*0068*/ 	.byte	0x03, 0x50
        /*006a*/ 	.short	0x0000


	//----- nvinfo : EIATTR_MAXREG_COUNT
	.align		4
        /*006c*/ 	.byte	0x03, 0x1b
        /*006e*/ 	.short	0x00ff


	//----- nvinfo : EIATTR_MERCURY_ISA_VERSION
	.align		4
        /*0070*/ 	.byte	0x03, 0x5f
        /*0072*/ 	.short	0x0101


	//----- nvinfo : EIATTR_VRC_CTA_INIT_COUNT
	.align		4
        /*0074*/ 	.byte	0x02, 0x4a
	.zero		1
	.zero		1


	//----- nvinfo : EIATTR_EXIT_INSTR_OFFSETS
	.align		4
        /*0078*/ 	.byte	0x04, 0x1c
        /*007a*/ 	.short	(.L_189 - .L_188)


	//   ....[0]....
.L_188:
        /*007c*/ 	.word	0x00000160


	//   ....[1]....
        /*0080*/ 	.word	0x000002a0


	//----- nvinfo : EIATTR_CRS_STACK_SIZE
	.align		4
.L_189:
        /*0084*/ 	.byte	0x04, 0x1e
        /*0086*/ 	.short	(.L_191 - .L_190)
.L_190:
        /*0088*/ 	.word	0x00000000


	//----- nvinfo : EIATTR_CBANK_PARAM_SIZE
	.align		4
.L_191:
        /*008c*/ 	.byte	0x03, 0x19
        /*008e*/ 	.short	0x0030


	//----- nvinfo : EIATTR_PARAM_CBANK
	.align		4
        /*0090*/ 	.byte	0x04, 0x0a
        /*0092*/ 	.short	(.L_193 - .L_192)
	.align		4
.L_192:
        /*0094*/ 	.word	index@(.nv.constant0._Z9M_SimpsondddiPdS_)
        /*0098*/ 	.short	0x0380
        /*009a*/ 	.short	0x0030


	//----- nvinfo : EIATTR_SW_WAR
	.align		4
.L_193:
        /*009c*/ 	.byte	0x04, 0x36
        /*009e*/ 	.short	(.L_195 - .L_194)
.L_194:
        /*00a0*/ 	.word	0x00000008
.L_195:


//--------------------- .nv.info._Z13M_ProstokatowdddiPd --------------------------
	.section	.nv.info._Z13M_ProstokatowdddiPd,"",@"SHT_CUDA_INFO"
	.sectionflags	@""
	.align	4


	//----- nvinfo : EIATTR_CUDA_API_VERSION
	.align		4
        /*0000*/ 	.byte	0x04, 0x37
        /*0002*/ 	.short	(.L_197 - .L_196)
.L_196:
        /*0004*/ 	.word	0x00000082


	//----- nvinfo : EIATTR_KPARAM_INFO
	.align		4
.L_197:
        /*0008*/ 	.byte	0x04, 0x17
        /*000a*/ 	.short	(.L_199 - .L_198)
.L_198:
        /*000c*/ 	.word	0x00000000
        /*0010*/ 	.short	0x0004
        /*0012*/ 	.short	0x0020
        /*0014*/ 	.byte	0x00, 0xf5, 0x21, 0x00


	//----- nvinfo : EIATTR_KPARAM_INFO
	.align		4
.L_199:
        /*0018*/ 	.byte	0x04, 0x17
        /*001a*/ 	.short	(.L_201 - .L_200)
.L_200:
        /*001c*/ 	.word	0x00000000
        /*0020*/ 	.short	0x0003
        /*0022*/ 	.short	0x0018
        /*0024*/ 	.byte	0x00, 0xf0, 0x11, 0x00


	//----- nvinfo : EIATTR_KPARAM_INFO
	.align		4
.L_201:
        /*0028*/ 	.byte	0x04, 0x17
        /*002a*/ 	.short	(.L_203 - .L_202)
.L_202:
        /*002c*/ 	.word	0x00000000
        /*0030*/ 	.short	0x0002
        /*0032*/ 	.short	0x0010
        /*0034*/ 	.byte	0x00, 0xf0, 0x21, 0x00


	//----- nvinfo : EIATTR_KPARAM_INFO
	.align		4
.L_203:
        /*0038*/ 	.byte	0x04, 0x17
        /*003a*/ 	.short	(.L_205 - .L_204)
.L_204:
        /*003c*/ 	.word	0x00000000
        /*0040*/ 	.short	0x0001
        /*0042*/ 	.short	0x0008
        /*0044*/ 	.byte	0x00, 0xf0, 0x21, 0x00


	//----- nvinfo : EIATTR_KPARAM_INFO
	.align		4
.L_205:
        /*0048*/ 	.byte	0x04, 0x17
        /*004a*/ 	.short	(.L_207 - .L_206)
.L_206:
        /*004c*/ 	.word	0x00000000
        /*0050*/ 	.short	0x0000
        /*0052*/ 	.short	0x0000
        /*0054*/ 	.byte	0x00, 0xf0, 0x21, 0x00


	//----- nvinfo : EIATTR_SPARSE_MMA_MASK
	.align		4
.L_207:
        /*0058*/ 	.byte	0x03, 0x50
        /*005a*/ 	.short	0x0000


	//----- nvinfo : EIATTR_MAXREG_COUNT
	.align		4
        /*005c*/ 	.byte	0x03, 0x1b
        /*005e*/ 	.short	0x00ff


	//----- nvinfo : EIATTR_MERCURY_ISA_VERSION
	.align		4
        /*0060*/ 	.byte	0x03, 0x5f
        /*0062*/ 	.short	0x0101


	//----- nvinfo : EIATTR_VRC_CTA_INIT_COUNT
	.align		4
        /*0064*/ 	.byte	0x02, 0x4a
	.zero		1
	.zero		1


	//----- nvinfo : EIATTR_EXIT_INSTR_OFFSETS
	.align		4
        /*0068*/ 	.byte	0x04, 0x1c
        /*006a*/ 	.short	(.L_209 - .L_208)


	//   ....[0]....
.L_208:
        /*006c*/ 	.word	0x000000c0


	//   ....[1]....
        /*0070*/ 	.word	0x00000190


	//----- nvinfo : EIATTR_CBANK_PARAM_SIZE
	.align		4
.L_209:
        /*0074*/ 	.byte	0x03, 0x19
        /*0076*/ 	.short	0x0028


	//----- nvinfo : EIATTR_PARAM_CBANK
	.align		4
        /*0078*/ 	.byte	0x04, 0x0a
        /*007a*/ 	.short	(.L_211 - .L_210)
	.align		4
.L_210:
        /*007c*/ 	.word	index@(.nv.constant0._Z13M_ProstokatowdddiPd)
        /*0080*/ 	.short	0x0380
        /*0082*/ 	.short	0x0028


	//----- nvinfo : EIATTR_SW_WAR
	.align		4
.L_211:
        /*0084*/ 	.byte	0x04, 0x36
        /*0086*/ 	.short	(.L_213 - .L_212)
.L_212:
        /*0088*/ 	.word	0x00000008
.L_213:


//--------------------- .nv.info._Z10M_TrapezowdddiPd --------------------------
	.section	.nv.info._Z10M_TrapezowdddiPd,"",@"SHT_CUDA_INFO"
	.sectionflags	@""
	.align	4


	//----- nvinfo : EIATTR_CUDA_API_VERSION
	.align		4
        /*0000*/ 	.byte	0x04, 0x37
        /*0002*/ 	.short	(.L_215 - .L_214)
.L_214:
        /*0004*/ 	.word	0x00000082


	//----- nvinfo : EIATTR_KPARAM_INFO
	.align		4
.L_215:
        /*0008*/ 	.byte	0x04, 0x17
        /*000a*/ 	.short	(.L_217 - .L_216)
.L_216:
        /*000c*/ 	.word	0x00000000
        /*0010*/ 	.short	0x0004
        /*0012*/ 	.short	0x0020
        /*0014*/ 	.byte	0x00, 0xf5, 0x21, 0x00


	//----- nvinfo : EIATTR_KPARAM_INFO
	.align		4
.L_217:
        /*0018*/ 	.byte	0x04, 0x17
        /*001a*/ 	.short	(.L_219 - .L_218)
.L_218:
        /*001c*/ 	.word	0x00000000
        /*0020*/ 	.short	0x0003
        /*0022*/ 	.short	0x0018
        /*0024*/ 	.byte	0x00, 0xf0, 0x11, 0x00


	//----- nvinfo : EIATTR_KPARAM_INFO
	.align		4
.L_219:
        /*0028*/ 	.byte	0x04, 0x17
        /*002a*/ 	.short	(.L_221 - .L_220)
.L_220:
        /*002c*/ 	.word	0x00000000
        /*0030*/ 	.short	0x0002
        /*0032*/ 	.short	0x0010
        /*0034*/ 	.byte	0x00, 0xf0, 0x21, 0x00


	//----- nvinfo : EIATTR_KPARAM_INFO
	.align		4
.L_221:
        /*0038*/ 	.byte	0x04, 0x17
        /*003a*/ 	.short	(.L_223 - .L_222)
.L_222:
        /*003c*/ 	.word	0x00000000
        /*0040*/ 	.short	0x0001
        /*0042*/ 	.short	0x0008
        /*0044*/ 	.byte	0x00, 0xf0, 0x21, 0x00


	//----- nvinfo : EIATTR_KPARAM_INFO
	.align		4
.L_223:
        /*0048*/ 	.byte	0x04, 0x17
        /*004a*/ 	.short	(.L_225 - .L_224)
.L_224:
        /*004c*/ 	.word	0x00000000
        /*0050*/ 	.short	0x0000
        /*0052*/ 	.short	0x0000
        /*0054*/ 	.byte	0x00, 0xf0, 0x21, 0x00


	//----- nvinfo : EIATTR_SPARSE_MMA_MASK
	.align		4
.L_225:
        /*0058*/ 	.byte	0x03, 0x50
        /*005a*/ 	.short	0x0000


	//----- nvinfo : EIATTR_MAXREG_COUNT
	.align		4
        /*005c*/ 	.byte	0x03, 0x1b
        /*005e*/ 	.short	0x00ff


	//----- nvinfo : EIATTR_MERCURY_ISA_VERSION
	.align		4
        /*0060*/ 	.byte	0x03, 0x5f
        /*0062*/ 	.short	0x0101


	//----- nvinfo : EIATTR_VRC_CTA_INIT_COUNT
	.align		4
        /*0064*/ 	.byte	0x02, 0x4a
	.zero		1
	.zero		1


	//----- nvinfo : EIATTR_EXIT_INSTR_OFFSETS
	.align		4
        /*0068*/ 	.byte	0x04, 0x1c
        /*006a*/ 	.short	(.L_227 - .L_226)


	//   ....[0]....
.L_226:
        /*006c*/ 	.word	0x000001e0


	//   ....[1]....
        /*0070*/ 	.word	0x000002b0


	//----- nvinfo : EIATTR_CRS_STACK_SIZE
	.align		4
.L_227:
        /*0074*/ 	.byte	0x04, 0x1e
        /*0076*/ 	.short	(.L_229 - .L_228)
.L_228:
        /*0078*/ 	.word	0x00000000


	//----- nvinfo : EIATTR_CBANK_PARAM_SIZE
	.align		4
.L_229:
        /*007c*/ 	.byte	0x03, 0x19
        /*007e*/ 	.short	0x0028


	//----- nvinfo : EIATTR_PARAM_CBANK
	.align		4
        /*0080*/ 	.byte	0x04, 0x0a
        /*0082*/ 	.short	(.L_231 - .L_230)
	.align		4
.L_230:
        /*0084*/ 	.word	index@(.nv.constant0._Z10M_TrapezowdddiPd)
        /*0088*/ 	.short	0x0380
        /*008a*/ 	.short	0x0028


	//----- nvinfo : EIATTR_SW_WAR
	.align		4
.L_231:
        /*008c*/ 	.byte	0x04, 0x36
        /*008e*/ 	.short	(.L_233 - .L_232)
.L_232:
        /*0090*/ 	.word	0x00000008
.L_233:


//--------------------- .nv.callgraph             --------------------------
	.section	.nv.callgraph,"",@"SHT_CUDA_CALLGRAPH"
	.align	4
	.sectionentsize	8
	.align		4
        /*0000*/ 	.word	0x00000000
	.align		4
        /*0004*/ 	.word	0xffffffff
	.align		4
        /*0008*/ 	.word	0x00000000
	.align		4
        /*000c*/ 	.word	0xfffffffe
	.align		4
        /*0010*/ 	.word	0x00000000
	.align		4
        /*0014*/ 	.word	0xfffffffd
	.align		4
        /*0018*/ 	.word	0x00000000
	.align		4
        /*001c*/ 	.word	0xfffffffc


//--------------------- .text._Z9redukcja7ILj128ELb0EEvjPdS0_ --------------------------
	.section	.text._Z9redukcja7ILj128ELb0EEvjPdS0_,"ax",@progbits
	.align	128
        .global         _Z9redukcja7ILj128ELb0EEvjPdS0_
        .type           _Z9redukcja7ILj128ELb0EEvjPdS0_,@function
        .size           _Z9redukcja7ILj128ELb0EEvjPdS0_,(.L_x_115 - _Z9redukcja7ILj128ELb0EEvjPdS0_)
        .other          _Z9redukcja7ILj128ELb0EEvjPdS0_,@"STO_CUDA_ENTRY STV_DEFAULT"
_Z9redukcja7ILj128ELb0EEvjPdS0_:
.text._Z9redukcja7ILj128ELb0EEvjPdS0_:
[----:B------:R-:W-:Y:S01]  /*0000*/  LDC R1, c[0x0][0x37c] ;  /* 0x0000df00ff017b82 */ /* 0x000fe20000000800 */
[----:B------:R-:W0:Y:S01]  /*0010*/  S2R R3, SR_TID.X ;  /* 0x0000000000037919 */ /* 0x000e220000002100 */
[----:B------:R-:W1:Y:S01]  /*0020*/  LDCU UR4, c[0x0][0x380] ;  /* 0x00007000ff0477ac */ /* 0x000e620008000800 */
[----:B------:R-:W-:Y:S01]  /*0030*/  BSSY.RECONVERGENT B0, `(.L_x_0) ;  /* 0x0000010000007945 */ /* 0x000fe20003800200 */
[----:B------:R-:W-:Y:S01]  /*0040*/  CS2R R4, SRZ ;  /* 0x0000000000047805 */ /* 0x000fe2000001ff00 */
[----:B------:R-:W0:Y:S01]  /*0050*/  S2R R0, SR_CTAID.X ;  /* 0x0000000000007919 */ /* 0x000e220000002500 */
[----:B------:R-:W2:Y:S01]  /*0060*/  LDCU.64 UR6, c[0x0][0x358] ;  /* 0x00006b00ff0677ac */ /* 0x000ea20008000a00 */
[----:B0-----:R-:W-:-:S05]  /*0070*/  IMAD R2, R0, 0x80, R3 ;  /* 0x0000008000027824 */ /* 0x001fca00078e0203 */
[----:B-1----:R-:W-:-:S13]  /*0080*/  ISETP.GE.U32.AND P0, PT, R2, UR4, PT ;  /* 0x0000000402007c0c */ /* 0x002fda000bf06070 */
[----:B--2---:R-:W-:Y:S05]  /*0090*/  @P0 BRA `(.L_x_1) ;  /* 0x0000000000240947 */ /* 0x004fea0003800000 */
[----:B------:R-:W0:Y:S01]  /*00a0*/  LDC R11, c[0x0][0x370] ;  /* 0x0000dc00ff0b7b82 */ /* 0x000e220000000800 */
[----:B------:R-:W-:-:S07]  /*00b0*/  CS2R R4, SRZ ;  /* 0x0000000000047805 */ /* 0x000fce000001ff00 */
[----:B------:R-:W1:Y:S02]  /*00c0*/  LDC.64 R8, c[0x0][0x388] ;  /* 0x0000e200ff087b82 */ /* 0x000e640000000a00 */
.L_x_2:
[----:B-1----:R-:W-:-:S06]  /*00d0*/  IMAD.WIDE.U32 R6, R2, 0x8, R8 ;  /* 0x0000000802067825 */ /* 0x002fcc00078e0008 */
[----:B------:R-:W2:Y:S01]  /*00e0*/  LDG.E.64 R6, desc[UR6][R6.64] ;  /* 0x0000000606067981 */ /* 0x000ea2000c1e1b00 */
[----:B0-----:R-:W-:-:S05]  /*00f0*/  IMAD R2, R11, 0x80, R2 ;  /* 0x000000800b027824 */ /* 0x001fca00078e0202 */
[----:B------:R-:W-:Y:S01]  /*0100*/  ISETP.GE.U32.AND P0, PT, R2, UR4, PT ;  /* 0x0000000402007c0c */ /* 0x000fe2000bf06070 */
[----:B--2---:R-:W-:-:S12]  /*0110*/  DADD R4, R6, R4 ;  /* 0x0000000006047229 */ /* 0x004fd80000000004 */
[----:B------:R-:W-:Y:S05]  /*0120*/  @!P0 BRA `(.L_x_2) ;  /* 0xfffffffc00e88947 */ /* 0x000fea000383ffff */
.L_x_1:
[----:B------:R-:W-:Y:S05]  /*0130*/  BSYNC.RECONVERGENT B0 ;  /* 0x0000000000007941 */ /* 0x000fea0003800200 */
.L_x_0:
[----:B------:R-:W0:Y:S01]  /*0140*/  S2UR UR5, SR_CgaCtaId ;  /* 0x00000000000579c3 */ /* 0x000e220000008800 */
[----:B------:R-:W-:Y:S01]  /*0150*/  UMOV UR4, 0x400 ;  /* 0x0000040000047882 */ /* 0x000fe20000000000 */
[----:B------:R-:W-:Y:S01]  /*0160*/  ISETP.GT.U32.AND P0, PT, R3, 0x3f, PT ;  /* 0x0000003f0300780c */ /* 0x000fe20003f04070 */
[----:B------:R-:W1:Y:S01]  /*0170*/  S2R R2, SR_TID.Y ;  /* 0x0000000000027919 */ /* 0x000e620000002200 */
[----:B------:R-:W-:Y:S01]  /*0180*/  BSSY B0, `(.L_x_3) ;  /* 0x000002c000007945 */ /* 0x000fe20003800000 */
[----:B------:R-:W1:Y:S01]  /*0190*/  S2R R11, SR_TID.Z ;  /* 0x00000000000b7919 */ /* 0x000e620000002300 */
[----:B0-----:R-:W-:-:S06]  /*01a0*/  ULEA UR4, UR5, UR4, 0x18 ;  /* 0x0000000405047291 */ /* 0x001fcc000f8ec0ff */
[----:B------:R-:W-:-:S05]  /*01b0*/  LEA R9, R3, UR4, 0x3 ;  /* 0x0000000403097c11 */ /* 0x000fca000f8e18ff */
[----:B------:R-:W-:Y:S01]  /*01c0*/  STS.64 [R9], R4 ;  /* 0x0000000409007388 */ /* 0x000fe20000000a00 */
[----:B------:R-:W0:Y:S01]  /*01d0*/  LDCU UR4, c[0x0][0x360] ;  /* 0x00006c00ff0477ac */ /* 0x000e220008000800 */
[----:B------:R-:W1:Y:S02]  /*01e0*/  LDCU UR5, c[0x0][0x364] ;  /* 0x00006c80ff0577ac */ /* 0x000e640008000800 */
[----:B-1----:R-:W-:-:S04]  /*01f0*/  IMAD R2, R11, UR5, R2 ;  /* 0x000000050b027c24 */ /* 0x002fc8000f8e0202 */
[----:B0-----:R-:W-:Y:S01]  /*0200*/  IMAD R2, R2, UR4, RZ ;  /* 0x0000000402027c24 */ /* 0x001fe2000f8e02ff */
[----:B------:R-:W-:Y:S08]  /*0210*/  BAR.SYNC.DEFER_BLOCKING 0x0 ;  /* 0x0000000000007b1d */ /* 0x000ff00000010000 */
[----:B------:R-:W-:Y:S08]  /*0220*/  BAR.SYNC.DEFER_BLOCKING 0x0 ;  /* 0x0000000000007b1d */ /* 0x000ff00000010000 */
[----:B------:R-:W-:Y:S06]  /*0230*/  BAR.SYNC.DEFER_BLOCKING 0x0 ;  /* 0x0000000000007b1d */ /* 0x000fec0000010000 */
[----:B------:R-:W0:Y:S02]  /*0240*/  @!P0 LDS.64 R6, [R9+0x200] ;  /* 0x0002000009068984 */ /* 0x000e240000000a00 */
[----:B0-----:R-:W-:Y:S01]  /*0250*/  @!P0 DADD R4, R4, R6 ;  /* 0x0000000004048229 */ /* 0x001fe20000000006 */
[----:B------:R-:W-:-:S06]  /*0260*/  IADD3 R6, PT, PT, R2, R3, RZ ;  /* 0x0000000302067210 */ /* 0x000fcc0007ffe0ff */
[----:B------:R0:W-:Y:S01]  /*0270*/  @!P0 STS.64 [R9], R4 ;  /* 0x0000000409008388 */ /* 0x0001e20000000a00 */
[----:B------:R-:W-:Y:S01]  /*0280*/  BAR.SYNC.DEFER_BLOCKING 0x0 ;  /* 0x0000000000007b1d */ /* 0x000fe20000010000 */
[----:B------:R-:W-:-:S13]  /*0290*/  ISETP.GT.U32.AND P0, PT, R6, 0x1f, PT ;  /* 0x0000001f0600780c */ /* 0x000fda0003f04070 */
[----:B0-----:R-:W-:Y:S05]  /*02a0*/  @P0 BRA `(.L_x_4) ;  /* 0x0000000000640947 */ /* 0x001fea0003800000 */
[----:B------:R-:W0:Y:S01]  /*02b0*/  LDS.64 R6, [R9+0x100] ;  /* 0x0001000009067984 */ /* 0x000e220000000a00 */
[----:B------:R-:W-:Y:S01]  /*02c0*/  UMOV UR4, 0xffffffff ;  /* 0xffffffff00047882 */ /* 0x000fe20000000000 */
[----:B0-----:R-:W-:Y:S02]  /*02d0*/  DADD R6, R4, R6 ;  /* 0x0000000004067229 */ /* 0x001fe40000000006 */
[----:B------:R-:W-:Y:S09]  /*02e0*/  BRA.DIV UR4, `(.L_x_5) ;  /* 0x0000000204707947 */ /* 0x000ff2000b800000 */
[----:B------:R-:W-:Y:S04]  /*02f0*/  SHFL.DOWN PT, R5, R7, 0x10, 0x1f ;  /* 0x0a001f0007057f89 */ /* 0x000fe800000e0000 */
[----:B------:R-:W0:Y:S02]  /*0300*/  SHFL.DOWN PT, R4, R6, 0x10, 0x1f ;  /* 0x0a001f0006047f89 */ /* 0x000e2400000e0000 */
[----:B0-----:R-:W-:-:S07]  /*0310*/  DADD R4, R6, R4 ;  /* 0x0000000006047229 */ /* 0x001fce0000000004 */
[----:B------:R-:W0:Y:S04]  /*0320*/  SHFL.DOWN PT, R9, R5, 0x8, 0x1f ;  /* 0x09001f0005097f89 */ /* 0x000e2800000e0000 */
[----:B------:R-:W1:Y:S01]  /*0330*/  SHFL.DOWN PT, R8, R4, 0x8, 0x1f ;  /* 0x09001f0004087f89 */ /* 0x000e6200000e0000 */
[----:B0-----:R-:W-:Y:S02]  /*0340*/  IMAD.MOV.U32 R7, RZ, RZ, R9 ;  /* 0x000000ffff077224 */ /* 0x001fe400078e0009 */
[----:B-1----:R-:W-:-:S06]  /*0350*/  IMAD.MOV.U32 R6, RZ, RZ, R8 ;  /* 0x000000ffff067224 */ /* 0x002fcc00078e0008 */
[----:B------:R-:W-:-:S07]  /*0360*/  DADD R8, R4, R6 ;  /* 0x0000000004087229 */ /* 0x000fce0000000006 */
[----:B------:R-:W0:Y:S04]  /*0370*/  SHFL.DOWN PT, R11, R9, 0x4, 0x1f ;  /* 0x08801f00090b7f89 */ /* 0x000e2800000e0000 */
[----:B------:R-:W1:Y:S01]  /*0380*/  SHFL.DOWN PT, R10, R8, 0x4, 0x1f ;  /* 0x08801f00080a7f89 */ /* 0x000e6200000e0000 */
[----:B0-----:R-:W-:Y:S01]  /*0390*/  IMAD.MOV.U32 R5, RZ, RZ, R11 ;  /* 0x000000ffff057224 */ /* 0x001fe200078e000b */
[----:B-1----:R-:W-:-:S06]  /*03a0*/  MOV R4, R10 ;  /* 0x0000000a00047202 */ /* 0x002fcc0000000f00 */
[----:B------:R-:W-:-:S07]  /*03b0*/  DADD R10, R8, R4 ;  /* 0x00000000080a7229 */ /* 0x000fce0000000004 */
[----:B------:R-:W0:Y:S04]  /*03c0*/  SHFL.DOWN PT, R7, R11, 0x2, 0x1f ;  /* 0x08401f000b077f89 */ /* 0x000e2800000e0000 */
[----:B------:R-:W1:Y:S01]  /*03d0*/  SHFL.DOWN PT, R6, R10, 0x2, 0x1f ;  /* 0x08401f000a067f89 */ /* 0x000e6200000e0000 */
[----:B0-----:R-:W-:Y:S01]  /*03e0*/  IMAD.MOV.U32 R5, RZ, RZ, R7 ;  /* 0x000000ffff057224 */ /* 0x001fe200078e0007 */
[----:B-1----:R-:W-:-:S06]  /*03f0*/  MOV R4, R6 ;  /* 0x0000000600047202 */ /* 0x002fcc0000000f00 */
[----:B------:R-:W-:-:S07]  /*0400*/  DADD R6, R10, R4 ;  /* 0x000000000a067229 */ /* 0x000fce0000000004 */
[----:B------:R0:W1:Y:S04]  /*0410*/  SHFL.DOWN PT, R5, R7, 0x1, 0x1f ;  /* 0x08201f0007057f89 */ /* 0x00006800000e0000 */
[----:B------:R0:W2:Y:S02]  /*0420*/  SHFL.DOWN PT, R4, R6, 0x1, 0x1f ;  /* 0x08201f0006047f89 */ /* 0x0000a400000e0000 */
.L_x_16:
[----:B-12---:R-:W-:-:S11]  /*0430*/  DADD R4, R6, R4 ;  /* 0x0000000006047229 */ /* 0x006fd60000000004 */
.L_x_4:
[----:B------:R-:W-:Y:S05]  /*0440*/  BSYNC B0 ;  /* 0x0000000000007941 */ /* 0x000fea0003800000 */
.L_x_3:
[----:B------:R-:W-:-:S13]  /*0450*/  LOP3.LUT P0, RZ, R2, R3, RZ, 0xfc, !PT ;  /* 0x0000000302ff7212 */ /* 0x000fda000780fcff */
[----:B------:R-:W-:Y:S05]  /*0460*/  @P0 EXIT ;  /* 0x000000000000094d */ /* 0x000fea0003800000 */
[----:B------:R-:W1:Y:S02]  /*0470*/  LDC.64 R2, c[0x0][0x390] ;  /* 0x0000e400ff027b82 */ /* 0x000e640000000a00 */
[----:B-1----:R-:W-:-:S05]  /*0480*/  IMAD.WIDE.U32 R2, R0, 0x8, R2 ;  /* 0x0000000800027825 */ /* 0x002fca00078e0002 */
[----:B------:R-:W-:Y:S01]  /*0490*/  STG.E.64 desc[UR6][R2.64], R4 ;  /* 0x0000000402007986 */ /* 0x000fe2000c101b06 */
[----:B------:R-:W-:Y:S05]  /*04a0*/  EXIT ;  /* 0x000000000000794d */ /* 0x000fea0003800000 */
.L_x_5:
[----:B------:R-:W-:Y:S01]  /*04b0*/  MOV R15, R7 ;  /* 0x00000007000f7202 */ /* 0x000fe20000000f00 */
[----:B------:R-:W-:Y:S01]  /*04c0*/  IMAD.MOV.U32 R14, RZ, RZ, 0x10 ;  /* 0x00000010ff0e7424 */ /* 0x000fe200078e00ff */
[----:B------:R-:W-:Y:S01]  /*04d0*/  MOV R17, 0x1f ;  /* 0x0000001f00117802 */ /* 0x000fe20000000f00 */
[----:B------:R-:W-:-:S07]  /*04e0*/  IMAD.MOV.U32 R12, RZ, RZ, -0x1 ;  /* 0xffffffffff0c7424 */ /* 0x000fce00078e00ff */
[----:B------:R-:W-:Y:S05]  /*04f0*/  WARPSYNC.COLLECTIVE R12, `(.L_x_6) ;  /* 0x000000000c087348 */ /* 0x000fea0003c00000 */
[----:B------:R0:W1:Y:S02]  /*0500*/  SHFL.DOWN P0, R13, R15, R14, R17 ;  /* 0x0800000e0f0d7389 */ /* 0x0000640000000011 */
[----:B01----:R-:W-:Y:S05]  /*0510*/  ENDCOLLECTIVE ;  /* 0x000000000000791b */ /* 0x003fea0003800000 */
.L_x_6:
[----:B------:R-:W-:Y:S01]  /*0520*/  IMAD.MOV.U32 R15, RZ, RZ, R6 ;  /* 0x000000ffff0f7224 */ /* 0x000fe200078e0006 */
[----:B------:R-:W-:-:S07]  /*0530*/  MOV R5, R13 ;  /* 0x0000000d00057202 */ /* 0x000fce0000000f00 */
[----:B------:R-:W-:Y:S05]  /*0540*/  WARPSYNC.COLLECTIVE R12, `(.L_x_7) ;  /* 0x000000000c087348 */ /* 0x000fea0003c00000 */
[----:B------:R0:W1:Y:S02]  /*0550*/  SHFL.DOWN P0, R13, R15, R14, R17 ;  /* 0x0800000e0f0d7389 */ /* 0x0000640000000011 */
[----:B01----:R-:W-:Y:S05]  /*0560*/  ENDCOLLECTIVE ;  /* 0x000000000000791b */ /* 0x003fea0003800000 */
.L_x_7:
[----:B------:R-:W-:Y:S02]  /*0570*/  MOV R14, 0x8 ;  /* 0x00000008000e7802 */ /* 0x000fe40000000f00 */
[----:B------:R-:W-:-:S06]  /*0580*/  MOV R4, R13 ;  /* 0x0000000d00047202 */ /* 0x000fcc0000000f00 */
[----:B------:R-:W-:-:S10]  /*0590*/  DADD R4, R6, R4 ;  /* 0x0000000006047229 */ /* 0x000fd40000000004 */
[----:B------:R-:W-:-:S07]  /*05a0*/  IMAD.MOV.U32 R15, RZ, RZ, R5 ;  /* 0x000000ffff0f7224 */ /* 0x000fce00078e0005 */
[----:B------:R-:W-:Y:S05]  /*05b0*/  WARPSYNC.COLLECTIVE R12, `(.L_x_8) ;  /* 0x000000000c087348 */ /* 0x000fea0003c00000 */
[----:B------:R0:W1:Y:S02]  /*05c0*/  SHFL.DOWN P0, R13, R15, R14, R17 ;  /* 0x0800000e0f0d7389 */ /* 0x0000640000000011 */
[----:B01----:R-:W-:Y:S05]  /*05d0*/  ENDCOLLECTIVE ;  /* 0x000000000000791b */ /* 0x003fea0003800000 */
.L_x_8:
[----:B------:R-:W-:Y:S01]  /*05e0*/  MOV R15, R4 ;  /* 0x00000004000f7202 */ /* 0x000fe20000000f00 */
[----:B------:R-:W-:-:S07]  /*05f0*/  IMAD.MOV.U32 R9, RZ, RZ, R13 ;  /* 0x000000ffff097224 */ /* 0x000fce00078e000d */
[----:B------:R-:W-:Y:S05]  /*0600*/  WARPSYNC.COLLECTIVE R12, `(.L_x_9) ;  /* 0x000000000c087348 */ /* 0x000fea0003c00000 */
[----:B------:R0:W1:Y:S02]  /*0610*/  SHFL.DOWN P0, R13, R15, R14, R17 ;  /* 0x0800000e0f0d7389 */ /* 0x0000640000000011 */
[----:B01----:R-:W-:Y:S05]  /*0620*/  ENDCOLLECTIVE ;  /* 0x000000000000791b */ /* 0x003fea0003800000 */
.L_x_9:
[----:B------:R-:W-:Y:S02]  /*0630*/  IMAD.MOV.U32 R14, RZ, RZ, 0x4 ;  /* 0x00000004ff0e7424 */ /* 0x000fe400078e00ff */
[----:B------:R-:W-:-:S06]  /*0640*/  IMAD.MOV.U32 R8, RZ, RZ, R13 ;  /* 0x000000ffff087224 */ /* 0x000fcc00078e000d */
[----:B------:R-:W-:-:S10]  /*0650*/  DADD R8, R4, R8 ;  /* 0x0000000004087229 */ /* 0x000fd40000000008 */
[----:B------:R-:W-:-:S07]  /*0660*/  MOV R15, R9 ;  /* 0x00000009000f7202 */ /* 0x000fce0000000f00 */
[----:B------:R-:W-:Y:S05]  /*0670*/  WARPSYNC.COLLECTIVE R12, `(.L_x_10) ;  /* 0x000000000c087348 */ /* 0x000fea0003c00000 */
[----:B------:R0:W1:Y:S02]  /*0680*/  SHFL.DOWN P0, R13, R15, R14, R17 ;  /* 0x0800000e0f0d7389 */ /* 0x0000640000000011 */
[----:B01----:R-:W-:Y:S05]  /*0690*/  ENDCOLLECTIVE ;  /* 0x000000000000791b */ /* 0x003fea0003800000 */
.L_x_10:
[----:B------:R-:W-:Y:S01]  /*06a0*/  IMAD.MOV.U32 R15, RZ, RZ, R8 ;  /* 0x000000ffff0f7224 */ /* 0x000fe200078e0008 */
[----:B------:R-:W-:-:S07]  /*06b0*/  MOV R11, R13 ;  /* 0x0000000d000b7202 */ /* 0x000fce0000000f00 */
[----:B------:R-:W-:Y:S05]  /*06c0*/  WARPSYNC.COLLECTIVE R12, `(.L_x_11) ;  /* 0x000000000c087348 */ /* 0x000fea0003c00000 */
[----:B------:R0:W1:Y:S02]  /*06d0*/  SHFL.DOWN P0, R13, R15, R14, R17 ;  /* 0x0800000e0f0d7389 */ /* 0x0000640000000011 */
[----:B01----:R-:W-:Y:S05]  /*06e0*/  ENDCOLLECTIVE ;  /* 0x000000000000791b */ /* 0x003fea0003800000 */
.L_x_11:
[----:B------:R-:W-:Y:S02]  /*06f0*/  MOV R14, 0x2 ;  /* 0x00000002000e7802 */ /* 0x000fe40000000f00 */
[----:B------:R-:W-:-:S06]  /*0700*/  MOV R10, R13 ;  /* 0x0000000d000a7202 */ /* 0x000fcc0000000f00 */
[----:B------:R-:W-:-:S10]  /*0710*/  DADD R10, R8, R10 ;  /* 0x00000000080a7229 */ /* 0x000fd4000000000a */
[----:B------:R-:W-:-:S07]  /*0720*/  IMAD.MOV.U32 R15, RZ, RZ, R11 ;  /* 0x000000ffff0f7224 */ /* 0x000fce00078e000b */
[----:B------:R-:W-:Y:S05]  /*0730*/  WARPSYNC.COLLECTIVE R12, `(.L_x_12) ;  /* 0x000000000c087348 */ /* 0x000fea0003c00000 */
[----:B------:R0:W1:Y:S02]  /*0740*/  SHFL.DOWN P0, R13, R15, R14, R17 ;  /* 0x0800000e0f0d7389 */ /* 0x0000640000000011 */
[----:B01----:R-:W-:Y:S05]  /*0750*/  ENDCOLLECTIVE ;  /* 0x000000000000791b */ /* 0x003fea0003800000 */
.L_x_12:
[----:B------:R-:W-:Y:S01]  /*0760*/  MOV R15, R10 ;  /* 0x0000000a000f7202 */ /* 0x000fe20000000f00 */
[----:B------:R-:W-:-:S07]  /*0770*/  IMAD.MOV.U32 R7, RZ, RZ, R13 ;  /* 0x000000ffff077224 */ /* 0x000fce00078e000d */
[----:B------:R-:W-:Y:S05]  /*0780*/  WARPSYNC.COLLECTIVE R12, `(.L_x_13) ;  /* 0x000000000c087348 */ /* 0x000fea0003c00000 */
[----:B------:R0:W1:Y:S02]  /*0790*/  SHFL.DOWN P0, R13, R15, R14, R17 ;  /* 0x0800000e0f0d7389 */ /* 0x0000640000000011 */
[----:B01----:R-:W-:Y:S05]  /*07a0*/  ENDCOLLECTIVE ;  /* 0x000000000000791b */ /* 0x003fea0003800000 */
.L_x_13:
[----:B------:R-:W-:Y:S02]  /*07b0*/  IMAD.MOV.U32 R14, RZ, RZ, 0x1 ;  /* 0x00000001ff0e7424 */ /* 0x000fe400078e00ff */
[----:B------:R-:W-:-:S06]  /*07c0*/  IMAD.MOV.U32 R6, RZ, RZ, R13 ;  /* 0x000000ffff067224 */ /* 0x000fcc00078e000d */
[----:B------:R-:W-:-:S10]  /*07d0*/  DADD R6, R10, R6 ;  /* 0x000000000a067229 */ /* 0x000fd40000000006 */
[----:B------:R-:W-:-:S07]  /*07e0*/  MOV R15, R7 ;  /* 0x00000007000f7202 */ /* 0x000fce0000000f00 */
[----:B------:R-:W-:Y:S05]  /*07f0*/  WARPSYNC.COLLECTIVE R12, `(.L_x_14) ;  /* 0x000000000c087348 */ /* 0x000fea0003c00000 */
[----:B------:R0:W1:Y:S02]  /*0800*/  SHFL.DOWN P0, R13, R15, R14, R17 ;  /* 0x0800000e0f0d7389 */ /* 0x0000640000000011 */
[----:B01----:R-:W-:Y:S05]  /*0810*/  ENDCOLLECTIVE ;  /* 0x000000000000791b */ /* 0x003fea0003800000 */
.L_x_14:
[----:B------:R-:W-:Y:S01]  /*0820*/  IMAD.MOV.U32 R15, RZ, RZ, R6 ;  /* 0x000000ffff0f7224 */ /* 0x000fe200078e0006 */
[----:B------:R-:W-:-:S07]  /*0830*/  MOV R5, R13 ;  /* 0x0000000d00057202 */ /* 0x000fce0000000f00 */
[----:B------:R-:W-:Y:S05]  /*0840*/  WARPSYNC.COLLECTIVE R12, `(.L_x_15) ;  /* 0x000000000c087348 */ /* 0x000fea0003c00000 */
[----:B------:R0:W1:Y:S02]  /*0850*/  SHFL.DOWN P0, R13, R15, R14, R17 ;  /* 0x0800000e0f0d7389 */ /* 0x0000640000000011 */
[----:B01----:R-:W-:Y:S05]  /*0860*/  ENDCOLLECTIVE ;  /* 0x000000000000791b */ /* 0x003fea0003800000 */
.L_x_15:
[----:B------:R-:W-:Y:S01]  /*0870*/  MOV R4, R13 ;  /* 0x0000000d00047202 */ /* 0x000fe20000000f00 */
[----:B------:R-:W-:Y:S06]  /*0880*/  BRA `(.L_x_16) ;  /* 0xfffffff800e87947 */ /* 0x000fec000383ffff */
.L_x_17:
[----:B------:R-:W-:-:S00]  /*0890*/  BRA `(.L_x_17) ;  /* 0xfffffffc00fc7947 */ /* 0x000fc0000383ffff */
[----:B------:R-:W-:-:S00]  /*08a0*/  NOP ;  /* 0x0000000000007918 */ /* 0x000fc00000000000 */
        /* <DEDUP_REMOVED lines=13> */
.L_x_115:


//--------------------- .text._Z9redukcja7ILj256ELb0EEvjPdS0_ --------------------------
	.section	.text._Z9redukcja7ILj256ELb0EEvjPdS0_,"ax",@progbits
	.align	128
        .global         _Z9redukcja7ILj256ELb0EEvjPdS0_
        .type           _Z9redukcja7ILj256ELb0EEvjPdS0_,@function
        .size           _Z9redukcja7ILj256ELb0EEvjPdS0_,(.L_x_116 - _Z9redukcja7ILj256ELb0EEvjPdS0_)
        .other          _Z9redukcja7ILj256ELb0EEvjPdS0_,@"STO_CUDA_ENTRY STV_DEFAULT"
_Z9redukcja7ILj256ELb0EEvjPdS0_:
.text._Z9redukcja7ILj256ELb0EEvjPdS0_:
        /* <DEDUP_REMOVED lines=13> */
.L_x_20:
[----:B-1----:R-:W-:-:S06]  /*00d0*/  IMAD.WIDE.U32 R4, R2, 0x8, R8 ;  /* 0x0000000802047825 */ /* 0x002fcc00078e0008 */
[----:B------:R-:W2:Y:S01]  /*00e0*/  LDG.E.64 R4, desc[UR6][R4.64] ;  /* 0x0000000604047981 */ /* 0x000ea2000c1e1b00 */
[----:B0-----:R-:W-:-:S05]  /*00f0*/  IMAD R2, R11, 0x100, R2 ;  /* 0x000001000b027824 */ /* 0x001fca00078e0202 */
[----:B------:R-:W-:Y:S01]  /*0100*/  ISETP.GE.U32.AND P0, PT, R2, UR4, PT ;  /* 0x0000000402007c0c */ /* 0x000fe2000bf06070 */
[----:B--2---:R-:W-:-:S12]  /*0110*/  DADD R6, R4, R6 ;  /* 0x0000000004067229 */ /* 0x004fd80000000006 */
[----:B------:R-:W-:Y:S05]  /*0120*/  @!P0 BRA `(.L_x_20) ;  /* 0xfffffffc00e88947 */ /* 0x000fea000383ffff */
.L_x_19:
[----:B------:R-:W-:Y:S05]  /*0130*/  BSYNC.RECONVERGENT B0 ;  /* 0x0000000000007941 */ /* 0x000fea0003800200 */
.L_x_18:
[----:B------:R-:W0:Y:S01]  /*0140*/  S2UR UR5, SR_CgaCtaId ;  /* 0x00000000000579c3 */ /* 0x000e220000008800 */
[----:B------:R-:W-:Y:S01]  /*0150*/  UMOV UR4, 0x400 ;  /* 0x0000040000047882 */ /* 0x000fe20000000000 */
[C---:B------:R-:W-:Y:S01]  /*0160*/  ISETP.GT.U32.AND P0, PT, R0.reuse, 0x7f, PT ;  /* 0x0000007f0000780c */ /* 0x040fe20003f04070 */
[----:B------:R-:W1:Y:S01]  /*0170*/  S2R R2, SR_TID.Y ;  /* 0x0000000000027919 */ /* 0x000e620000002200 */
[----:B------:R-:W-:Y:S01]  /*0180*/  ISETP.GT.U32.AND P1, PT, R0, 0x3f, PT ;  /* 0x0000003f0000780c */ /* 0x000fe20003f24070 */
[----:B------:R-:W-:Y:S01]  /*0190*/  BSSY B0, `(.L_x_21) ;  /* 0x000002f000007945 */ /* 0x000fe20003800000 */
[----:B------:R-:W1:Y:S01]  /*01a0*/  S2R R9, SR_TID.Z ;  /* 0x0000000000097919 */ /* 0x000e620000002300 */
[----:B0-----:R-:W-:-:S06]  /*01b0*/  ULEA UR4, UR5, UR4, 0x18 ;  /* 0x0000000405047291 */ /* 0x001fcc000f8ec0ff */
[----:B------:R-:W-:-:S05]  /*01c0*/  LEA R11, R0, UR4, 0x3 ;  /* 0x00000004000b7c11 */ /* 0x000fca000f8e18ff */
[----:B------:R-:W-:Y:S01]  /*01d0*/  STS.64 [R11], R6 ;  /* 0x000000060b007388 */ /* 0x000fe20000000a00 */
[----:B------:R-:W0:Y:S01]  /*01e0*/  LDCU UR4, c[0x0][0x360] ;  /* 0x00006c00ff0477ac */ /* 0x000e220008000800 */
[----:B------:R-:W1:Y:S01]  /*01f0*/  LDCU UR5, c[0x0][0x364] ;  /* 0x00006c80ff0577ac */ /* 0x000e620008000800 */
[----:B------:R-:W-:Y:S08]  /*0200*/  BAR.SYNC.DEFER_BLOCKING 0x0 ;  /* 0x0000000000007b1d */ /* 0x000ff00000010000 */
[----:B------:R-:W-:Y:S06]  /*0210*/  BAR.SYNC.DEFER_BLOCKING 0x0 ;  /* 0x0000000000007b1d */ /* 0x000fec0000010000 */
[----:B------:R-:W2:Y:S02]  /*0220*/  @!P0 LDS.64 R4, [R11+0x400] ;  /* 0x000400000b048984 */ /* 0x000ea40000000a00 */
[----:B--2---:R-:W-:-:S07]  /*0230*/  @!P0 DADD R6, R6, R4 ;  /* 0x0000000006068229 */ /* 0x004fce0000000004 */
[----:B------:R-:W-:Y:S01]  /*0240*/  @!P0 STS.64 [R11], R6 ;  /* 0x000000060b008388 */ /* 0x000fe20000000a00 */
[----:B------:R-:W-:Y:S06]  /*0250*/  BAR.SYNC.DEFER_BLOCKING 0x0 ;  /* 0x0000000000007b1d */ /* 0x000fec0000010000 */
[----:B------:R-:W2:Y:S02]  /*0260*/  @!P1 LDS.64 R4, [R11+0x200] ;  /* 0x000200000b049984 */ /* 0x000ea40000000a00 */
[----:B--2---:R-:W-:Y:S01]  /*0270*/  @!P1 DADD R6, R6, R4 ;  /* 0x0000000006069229 */ /* 0x004fe20000000004 */
[----:B-1----:R-:W-:-:S04]  /*0280*/  IMAD R5, R9, UR5, R2 ;  /* 0x0000000509057c24 */ /* 0x002fc8000f8e0202 */
[----:B0-----:R-:W-:Y:S02]  /*0290*/  IMAD R5, R5, UR4, RZ ;  /* 0x0000000405057c24 */ /* 0x001fe4000f8e02ff */
[----:B------:R0:W-:Y:S03]  /*02a0*/  @!P1 STS.64 [R11], R6 ;  /* 0x000000060b009388 */ /* 0x0001e60000000a00 */
[----:B------:R-:W-:Y:S01]  /*02b0*/  IADD3 R2, PT, PT, R5, R0, RZ ;  /* 0x0000000005027210 */ /* 0x000fe20007ffe0ff */
[----:B------:R-:W-:Y:S03]  /*02c0*/  BAR.SYNC.DEFER_BLOCKING 0x0 ;  /* 0x0000000000007b1d */ /* 0x000fe60000010000 */
        /* <DEDUP_REMOVED lines=26> */
.L_x_34:
[----:B-12---:R-:W-:-:S11]  /*0470*/  DADD R6, R8, R6 ;  /* 0x0000000008067229 */ /* 0x006fd60000000006 */
.L_x_22:
[----:B------:R-:W-:Y:S05]  /*0480*/  BSYNC B0 ;  /* 0x0000000000007941 */ /* 0x000fea0003800000 */
.L_x_21:
[----:B------:R-:W-:-:S13]  /*0490*/  LOP3.LUT P0, RZ, R5, R0, RZ, 0xfc, !PT ;  /* 0x0000000005ff7212 */ /* 0x000fda000780fcff */
[----:B------:R-:W-:Y:S05]  /*04a0*/  @P0 EXIT ;  /* 0x000000000000094d */ /* 0x000fea0003800000 */
[----:B------:R-:W1:Y:S02]  /*04b0*/  LDC.64 R4, c[0x0][0x390] ;  /* 0x0000e400ff047b82 */ /* 0x000e640000000a00 */
[----:B-1----:R-:W-:-:S05]  /*04c0*/  IMAD.WIDE.U32 R2, R3, 0x8, R4 ;  /* 0x0000000803027825 */ /* 0x002fca00078e0004 */
[----:B------:R-:W-:Y:S01]  /*04d0*/  STG.E.64 desc[UR6][R2.64], R6 ;  /* 0x0000000602007986 */ /* 0x000fe2000c101b06 */
[----:B------:R-:W-:Y:S05]  /*04e0*/  EXIT ;  /* 0x000000000000794d */ /* 0x000fea0003800000 */
.L_x_23:
[----:B------:R-:W-:Y:S01]  /*04f0*/  MOV R15, R9 ;  /* 0x00000009000f7202 */ /* 0x000fe20000000f00 */
[----:B------:R-:W-:Y:S01]  /*0500*/  IMAD.MOV.U32 R14, RZ, RZ, 0x10 ;  /* 0x00000010ff0e7424 */ /* 0x000fe200078e00ff */
[----:B------:R-:W-:Y:S01]  /*0510*/  MOV R17, 0x1f ;  /* 0x0000001f00117802 */ /* 0x000fe20000000f00 */
[----:B------:R-:W-:-:S07]  /*0520*/  IMAD.MOV.U32 R2, RZ, RZ, -0x1 ;  /* 0xffffffffff027424 */ /* 0x000fce00078e00ff */
[----:B------:R-:W-:Y:S05]  /*0530*/  WARPSYNC.COLLECTIVE R2, `(.L_x_24) ;  /* 0x0000000002087348 */ /* 0x000fea0003c00000 */
[----:B------:R0:W1:Y:S02]  /*0540*/  SHFL.DOWN P0, R4, R15, R14, R17 ;  /* 0x0800000e0f047389 */ /* 0x0000640000000011 */
[----:B01----:R-:W-:Y:S05]  /*0550*/  ENDCOLLECTIVE ;  /* 0x000000000000791b */ /* 0x003fea0003800000 */
.L_x_24:
[----:B------:R-:W-:Y:S01]  /*0560*/  IMAD.MOV.U32 R15, RZ, RZ, R8 ;  /* 0x000000ffff0f7224 */ /* 0x000fe200078e0008 */
[----:B------:R-:W-:-:S07]  /*0570*/  MOV R7, R4 ;  /* 0x0000000400077202 */ /* 0x000fce0000000f00 */
[----:B------:R-:W-:Y:S05]  /*0580*/  WARPSYNC.COLLECTIVE R2, `(.L_x_25) ;  /* 0x0000000002087348 */ /* 0x000fea0003c00000 */
[----:B------:R0:W1:Y:S02]  /*0590*/  SHFL.DOWN P0, R4, R15, R14, R17 ;  /* 0x0800000e0f047389 */ /* 0x0000640000000011 */
[----:B01----:R-:W-:Y:S05]  /*05a0*/  ENDCOLLECTIVE ;  /* 0x000000000000791b */ /* 0x003fea0003800000 */
.L_x_25:
[----:B------:R-:W-:Y:S02]  /*05b0*/  MOV R14, 0x8 ;  /* 0x00000008000e7802 */ /* 0x000fe40000000f00 */
[----:B------:R-:W-:-:S06]  /*05c0*/  MOV R6, R4 ;  /* 0x0000000400067202 */ /* 0x000fcc0000000f00 */
[----:B------:R-:W-:-:S10]  /*05d0*/  DADD R6, R8, R6 ;  /* 0x0000000008067229 */ /* 0x000fd40000000006 */
[----:B------:R-:W-:-:S07]  /*05e0*/  IMAD.MOV.U32 R15, RZ, RZ, R7 ;  /* 0x000000ffff0f7224 */ /* 0x000fce00078e0007 */
[----:B------:R-:W-:Y:S05]  /*05f0*/  WARPSYNC.COLLECTIVE R2, `(.L_x_26) ;  /* 0x0000000002087348 */ /* 0x000fea0003c00000 */
[----:B------:R0:W1:Y:S02]  /*0600*/  SHFL.DOWN P0, R4, R15, R14, R17 ;  /* 0x0800000e0f047389 */ /* 0x0000640000000011 */
[----:B01----:R-:W-:Y:S05]  /*0610*/  ENDCOLLECTIVE ;  /* 0x000000000000791b */ /* 0x003fea0003800000 */
.L_x_26:
[----:B------:R-:W-:Y:S01]  /*0620*/  MOV R15, R6 ;  /* 0x00000006000f7202 */ /* 0x000fe20000000f00 */
[----:B------:R-:W-:-:S07]  /*0630*/  IMAD.MOV.U32 R11, RZ, RZ, R4 ;  /* 0x000000ffff0b7224 */ /* 0x000fce00078e0004 */
[----:B------:R-:W-:Y:S05]  /*0640*/  WARPSYNC.COLLECTIVE R2, `(.L_x_27) ;  /* 0x0000000002087348 */ /* 0x000fea0003c00000 */
[----:B------:R0:W1:Y:S02]  /*0650*/  SHFL.DOWN P0, R4, R15, R14, R17 ;  /* 0x0800000e0f047389 */ /* 0x0000640000000011 */
[----:B01----:R-:W-:Y:S05]  /*0660*/  ENDCOLLECTIVE ;  /* 0x000000000000791b */ /* 0x003fea0003800000 */
.L_x_27:
[----:B------:R-:W-:Y:S02]  /*0670*/  IMAD.MOV.U32 R14, RZ, RZ, 0x4 ;  /* 0x00000004ff0e7424 */ /* 0x000fe400078e00ff */
[----:B------:R-:W-:-:S06]  /*0680*/  IMAD.MOV.U32 R10, RZ, RZ, R4 ;  /* 0x000000ffff0a7224 */ /* 0x000fcc00078e0004 */
[----:B------:R-:W-:-:S10]  /*0690*/  DADD R10, R6, R10 ;  /* 0x00000000060a7229 */ /* 0x000fd4000000000a */
[----:B------:R-:W-:-:S07]  /*06a0*/  MOV R15, R11 ;  /* 0x0000000b000f7202 */ /* 0x000fce0000000f00 */
[----:B------:R-:W-:Y:S05]  /*06b0*/  WARPSYNC.COLLECTIVE R2, `(.L_x_28) ;  /* 0x0000000002087348 */ /* 0x000fea0003c00000 */
[----:B------:R0:W1:Y:S02]  /*06c0*/  SHFL.DOWN P0, R4, R15, R14, R17 ;  /* 0x0800000e0f047389 */ /* 0x0000640000000011 */
[----:B01----:R-:W-:Y:S05]  /*06d0*/  ENDCOLLECTIVE ;  /* 0x000000000000791b */ /* 0x003fea0003800000 */
.L_x_28:
[----:B------:R-:W-:Y:S01]  /*06e0*/  IMAD.MOV.U32 R15, RZ, RZ, R10 ;  /* 0x000000ffff0f7224 */ /* 0x000fe200078e000a */
[----:B------:R-:W-:-:S07]  /*06f0*/  MOV R13, R4 ;  /* 0x00000004000d7202 */ /* 0x000fce0000000f00 */
[----:B------:R-:W-:Y:S05]  /*0700*/  WARPSYNC.COLLECTIVE R2, `(.L_x_29) ;  /* 0x0000000002087348 */ /* 0x000fea0003c00000 */
[----:B------:R0:W1:Y:S02]  /*0710*/  SHFL.DOWN P0, R4, R15, R14, R17 ;  /* 0x0800000e0f047389 */ /* 0x0000640000000011 */
[----:B01----:R-:W-:Y:S05]  /*0720*/  ENDCOLLECTIVE ;  /* 0x000000000000791b */ /* 0x003fea0003800000 */
.L_x_29:
[----:B------:R-:W-:Y:S02]  /*0730*/  MOV R14, 0x2 ;  /* 0x00000002000e7802 */ /* 0x000fe40000000f00 */
[----:B------:R-:W-:-:S06]  /*0740*/  MOV R12, R4 ;  /* 0x00000004000c7202 */ /* 0x000fcc0000000f00 */
[----:B------:R-:W-:-:S10]  /*0750*/  DADD R12, R10, R12 ;  /* 0x000000000a0c7229 */ /* 0x000fd4000000000c */
[----:B------:R-:W-:-:S07]  /*0760*/  IMAD.MOV.U32 R15, RZ, RZ, R13 ;  /* 0x000000ffff0f7224 */ /* 0x000fce00078e000d */
[----:B------:R-:W-:Y:S05]  /*0770*/  WARPSYNC.COLLECTIVE R2, `(.L_x_30) ;  /* 0x0000000002087348 */ /* 0x000fea0003c00000 */
[----:B------:R0:W1:Y:S02]  /*0780*/  SHFL.DOWN P0, R4, R15, R14, R17 ;  /* 0x0800000e0f047389 */ /* 0x0000640000000011 */
[----:B01----:R-:W-:Y:S05]  /*0790*/  ENDCOLLECTIVE ;  /* 0x000000000000791b */ /* 0x003fea0003800000 */
.L_x_30:
[----:B------:R-:W-:Y:S01]  /*07a0*/  MOV R15, R12 ;  /* 0x0000000c000f7202 */ /* 0x000fe20000000f00 */
[----:B------:R-:W-:-:S07]  /*07b0*/  IMAD.MOV.U32 R9, RZ, RZ, R4 ;  /* 0x000000ffff097224 */ /* 0x000fce00078e0004 */
[----:B------:R-:W-:Y:S05]  /*07c0*/  WARPSYNC.COLLECTIVE R2, `(.L_x_31) ;  /* 0x0000000002087348 */ /* 0x000fea0003c00000 */
[----:B------:R0:W1:Y:S02]  /*07d0*/  SHFL.DOWN P0, R4, R15, R14, R17 ;  /* 0x0800000e0f047389 */ /* 0x0000640000000011 */
[----:B01----:R-:W-:Y:S05]  /*07e0*/  ENDCOLLECTIVE ;  /* 0x000000000000791b */ /* 0x003fea0003800000 */
.L_x_31:
[----:B------:R-:W-:Y:S02]  /*07f0*/  IMAD.MOV.U32 R14, RZ, RZ, 0x1 ;  /* 0x00000001ff0e7424 */ /* 0x000fe400078e00ff */
[----:B------:R-:W-:-:S06]  /*0800*/  IMAD.MOV.U32 R8, RZ, RZ, R4 ;  /* 0x000000ffff087224 */ /* 0x000fcc00078e0004 */
[----:B------:R-:W-:-:S10]  /*0810*/  DADD R8, R12, R8 ;  /* 0x000000000c087229 */ /* 0x000fd40000000008 */
[----:B------:R-:W-:-:S07]  /*0820*/  MOV R15, R9 ;  /* 0x00000009000f7202 */ /* 0x000fce0000000f00 */
[----:B------:R-:W-:Y:S05]  /*0830*/  WARPSYNC.COLLECTIVE R2, `(.L_x_32) ;  /* 0x0000000002087348 */ /* 0x000fea0003c00000 */
[----:B------:R0:W1:Y:S02]  /*0840*/  SHFL.DOWN P0, R4, R15, R14, R17 ;  /* 0x0800000e0f047389 */ /* 0x0000640000000011 */
[----:B01----:R-:W-:Y:S05]  /*0850*/  ENDCOLLECTIVE ;  /* 0x000000000000791b */ /* 0x003fea0003800000 */
.L_x_32:
[----:B------:R-:W-:Y:S01]  /*0860*/  IMAD.MOV.U32 R15, RZ, RZ, R8 ;  /* 0x000000ffff0f7224 */ /* 0x000fe200078e0008 */
[----:B------:R-:W-:-:S07]  /*0870*/  MOV R7, R4 ;  /* 0x0000000400077202 */ /* 0x000fce0000000f00 */
[----:B------:R-:W-:Y:S05]  /*0880*/  WARPSYNC.COLLECTIVE R2, `(.L_x_33) ;  /* 0x0000000002087348 */ /* 0x000fea0003c00000 */
[----:B------:R0:W1:Y:S02]  /*0890*/  SHFL.DOWN P0, R4, R15, R14, R17 ;  /* 0x0800000e0f047389 */ /* 0x0000640000000011 */
[----:B01----:R-:W-:Y:S05]  /*08a0*/  ENDCOLLECTIVE ;  /* 0x000000000000791b */ /* 0x003fea0003800000 */
.L_x_33:
[----:B------:R-:W-:Y:S01]  /*08b0*/  MOV R6, R4 ;  /* 0x0000000400067202 */ /* 0x000fe20000000f00 */
[----:B------:R-:W-:Y:S06]  /*08c0*/  BRA `(.L_x_34) ;  /* 0xfffffff800e87947 */ /* 0x000fec000383ffff */
.L_x_35:
        /* <DEDUP_REMOVED lines=11> */
.L_x_116:


//--------------------- .text._Z9redukcja7ILj512ELb0EEvjPdS0_ --------------------------
	.section	.text._Z9redukcja7ILj512ELb0EEvjPdS0_,"ax",@progbits
	.align	128
        .global         _Z9redukcja7ILj512ELb0EEvjPdS0_
        .type           _Z9redukcja7ILj512ELb0EEvjPdS0_,@function
        .size           _Z9redukcja7ILj512ELb0EEvjPdS0_,(.L_x_117 - _Z9redukcja7ILj512ELb0EEvjPdS0_)
        .other          _Z9redukcja7ILj512ELb0EEvjPdS0_,@"STO_CUDA_ENTRY STV_DEFAULT"
_Z9redukcja7ILj512ELb0EEvjPdS0_:
.text._Z9redukcja7ILj512ELb0EEvjPdS0_:
        /* <DEDUP_REMOVED lines=13> */
.L_x_38:
[----:B-1----:R-:W-:-:S06]  /*00d0*/  IMAD.WIDE.U32 R6, R2, 0x8, R8 ;  /* 0x0000000802067825 */ /* 0x002fcc00078e0008 */
[----:B------:R-:W2:Y:S01]  /*00e0*/  LDG.E.64 R6, desc[UR6][R6.64] ;  /* 0x0000000606067981 */ /* 0x000ea2000c1e1b00 */
[----:B0-----:R-:W-:-:S05]  /*00f0*/  IMAD R2, R11, 0x200, R2 ;  /* 0x000002000b027824 */ /* 0x001fca00078e0202 */
[----:B------:R-:W-:Y:S01]  /*0100*/  ISETP.GE.U32.AND P0, PT, R2, UR4, PT ;  /* 0x0000000402007c0c */ /* 0x000fe2000bf06070 */
[----:B--2---:R-:W-:-:S12]  /*0110*/  DADD R4, R6, R4 ;  /* 0x0000000006047229 */ /* 0x004fd80000000004 */
[----:B------:R-:W-:Y:S05]  /*0120*/  @!P0 BRA `(.L_x_38) ;  /* 0xfffffffc00e88947 */ /* 0x000fea000383ffff */
.L_x_37:
[----:B------:R-:W-:Y:S05]  /*0130*/  BSYNC.RECONVERGENT B0 ;  /* 0x0000000000007941 */ /* 0x000fea0003800200 */
.L_x_36:
        /* <DEDUP_REMOVED lines=11> */
[----:B------:R-:W-:Y:S06]  /*01f0*/  BAR.SYNC.DEFER_BLOCKING 0x0 ;  /* 0x0000000000007b1d */ /* 0x000fec0000010000 */
[----:B------:R-:W1:Y:S01]  /*0200*/  LDCU UR5, c[0x0][0x364] ;  /* 0x00006c80ff0577ac */ /* 0x000e620008000800 */
[----:B------:R-:W2:Y:S01]  /*0210*/  @!P1 LDS.64 R6, [R9+0x800] ;  /* 0x0008000009069984 */ /* 0x000ea20000000a00 */
[----:B-1----:R-:W-:-:S04]  /*0220*/  IMAD R2, R11, UR5, R2 ;  /* 0x000000050b027c24 */ /* 0x002fc8000f8e0202 */
[----:B0-----:R-:W-:Y:S01]  /*0230*/  IMAD R2, R2, UR4, RZ ;  /* 0x0000000402027c24 */ /* 0x001fe2000f8e02ff */
[----:B--2---:R-:W-:-:S07]  /*0240*/  @!P1 DADD R4, R4, R6 ;  /* 0x0000000004049229 */ /* 0x004fce0000000006 */
[----:B------:R-:W-:Y:S01]  /*0250*/  @!P1 STS.64 [R9], R4 ;  /* 0x0000000409009388 */ /* 0x000fe20000000a00 */
[----:B------:R-:W-:Y:S01]  /*0260*/  BAR.SYNC.DEFER_BLOCKING 0x0 ;  /* 0x0000000000007b1d */ /* 0x000fe20000010000 */
[----:B------:R-:W-:-:S05]  /*0270*/  ISETP.GT.U32.AND P1, PT, R3, 0x3f, PT ;  /* 0x0000003f0300780c */ /* 0x000fca0003f24070 */
[----:B------:R-:W0:Y:S02]  /*0280*/  @!P0 LDS.64 R6, [R9+0x400] ;  /* 0x0004000009068984 */ /* 0x000e240000000a00 */
[----:B0-----:R-:W-:-:S07]  /*0290*/  @!P0 DADD R4, R4, R6 ;  /* 0x0000000004048229 */ /* 0x001fce0000000006 */
[----:B------:R-:W-:Y:S01]  /*02a0*/  @!P0 STS.64 [R9], R4 ;  /* 0x0000000409008388 */ /* 0x000fe20000000a00 */
[----:B------:R-:W-:Y:S06]  /*02b0*/  BAR.SYNC.DEFER_BLOCKING 0x0 ;  /* 0x0000000000007b1d */ /* 0x000fec0000010000 */
[----:B------:R-:W0:Y:S02]  /*02c0*/  @!P1 LDS.64 R6, [R9+0x200] ;  /* 0x0002000009069984 */ /* 0x000e240000000a00 */
[----:B0-----:R-:W-:Y:S01]  /*02d0*/  @!P1 DADD R4, R4, R6 ;  /* 0x0000000004049229 */ /* 0x001fe20000000006 */
[----:B------:R-:W-:-:S04]  /*02e0*/  IADD3 R6, PT, PT, R2, R3, RZ ;  /* 0x0000000302067210 */ /* 0x000fc80007ffe0ff */
[----:B------:R-:W-:Y:S02]  /*02f0*/  ISETP.GT.U32.AND P0, PT, R6, 0x1f, PT ;  /* 0x0000001f0600780c */ /* 0x000fe40003f04070 */
[----:B------:R0:W-:Y:S01]  /*0300*/  @!P1 STS.64 [R9], R4 ;  /* 0x0000000409009388 */ /* 0x0001e20000000a00 */
[----:B------:R-:W-:Y:S10]  /*0310*/  BAR.SYNC.DEFER_BLOCKING 0x0 ;  /* 0x0000000000007b1d */ /* 0x000ff40000010000 */
[----:B------:R-:W-:Y:S05]  /*0320*/  @P0 BRA `(.L_x_40) ;  /* 0x0000000000640947 */ /* 0x000fea0003800000 */
[----:B------:R-:W1:Y:S01]  /*0330*/  LDS.64 R6, [R9+0x100] ;  /* 0x0001000009067984 */ /* 0x000e620000000a00 */
[----:B------:R-:W-:Y:S01]  /*0340*/  UMOV UR4, 0xffffffff ;  /* 0xffffffff00047882 */ /* 0x000fe20000000000 */
[----:B-1----:R-:W-:Y:S02]  /*0350*/  DADD R6, R4, R6 ;  /* 0x0000000004067229 */ /* 0x002fe40000000006 */
[----:B------:R-:W-:Y:S09]  /*0360*/  BRA.DIV UR4, `(.L_x_41) ;  /* 0x0000000204707947 */ /* 0x000ff2000b800000 */
[----:B0-----:R-:W-:Y:S04]  /*0370*/  SHFL.DOWN PT, R5, R7, 0x10, 0x1f ;  /* 0x0a001f0007057f89 */ /* 0x001fe800000e0000 */
        /* <DEDUP_REMOVED lines=14> */
[----:B0-----:R-:W-:Y:S01]  /*0460*/  MOV R5, R7 ;  /* 0x0000000700057202 */ /* 0x001fe20000000f00 */
[----:B-1----:R-:W-:-:S06]  /*0470*/  IMAD.MOV.U32 R4, RZ, RZ, R6 ;  /* 0x000000ffff047224 */ /* 0x002fcc00078e0006 */
[----:B------:R-:W-:-:S07]  /*0480*/  DADD R6, R10, R4 ;  /* 0x000000000a067229 */ /* 0x000fce0000000004 */
[----:B------:R0:W1:Y:S04]  /*0490*/  SHFL.DOWN PT, R5, R7, 0x1, 0x1f ;  /* 0x08201f0007057f89 */ /* 0x00006800000e0000 */
[----:B------:R0:W2:Y:S02]  /*04a0*/  SHFL.DOWN PT, R4, R6, 0x1, 0x1f ;  /* 0x08201f0006047f89 */ /* 0x0000a400000e0000 */
.L_x_52:
[----:B-12---:R-:W-:-:S11]  /*04b0*/  DADD R4, R6, R4 ;  /* 0x0000000006047229 */ /* 0x006fd60000000004 */
.L_x_40:
[----:B------:R-:W-:Y:S05]  /*04c0*/  BSYNC B0 ;  /* 0x0000000000007941 */ /* 0x000fea0003800000 */
.L_x_39:
[----:B------:R-:W-:-:S13]  /*04d0*/  LOP3.LUT P0, RZ, R2, R3, RZ, 0xfc, !PT ;  /* 0x0000000302ff7212 */ /* 0x000fda000780fcff */
[----:B------:R-:W-:Y:S05]  /*04e0*/  @P0 EXIT ;  /* 0x000000000000094d */ /* 0x000fea0003800000 */
[----:B------:R-:W1:Y:S02]  /*04f0*/  LDC.64 R2, c[0x0][0x390] ;  /* 0x0000e400ff027b82 */ /* 0x000e640000000a00 */
[----:B-1----:R-:W-:-:S05]  /*0500*/  IMAD.WIDE.U32 R2, R0, 0x8, R2 ;  /* 0x0000000800027825 */ /* 0x002fca00078e0002 */
[----:B------:R-:W-:Y:S01]  /*0510*/  STG.E.64 desc[UR6][R2.64], R4 ;  /* 0x0000000402007986 */ /* 0x000fe2000c101b06 */
[----:B------:R-:W-:Y:S05]  /*0520*/  EXIT ;  /* 0x000000000000794d */ /* 0x000fea0003800000 */
.L_x_41:
[----:B------:R-:W-:Y:S01]  /*0530*/  IMAD.MOV.U32 R15, RZ, RZ, R7 ;  /* 0x000000ffff0f7224 */ /* 0x000fe200078e0007 */
[----:B------:R-:W-:Y:S01]  /*0540*/  MOV R17, 0x1f ;  /* 0x0000001f00117802 */ /* 0x000fe20000000f00 */
[----:B------:R-:W-:Y:S02]  /*0550*/  IMAD.MOV.U32 R14, RZ, RZ, 0x10 ;  /* 0x00000010ff0e7424 */ /* 0x000fe400078e00ff */
[----:B------:R-:W-:-:S07]  /*0560*/  IMAD.MOV.U32 R12, RZ, RZ, -0x1 ;  /* 0xffffffffff0c7424 */ /* 0x000fce00078e00ff */
[----:B0-----:R-:W-:Y:S05]  /*0570*/  WARPSYNC.COLLECTIVE R12, `(.L_x_42) ;  /* 0x000000000c087348 */ /* 0x001fea0003c00000 */
[----:B------:R1:W2:Y:S02]  /*0580*/  SHFL.DOWN P0, R13, R15, R14, R17 ;  /* 0x0800000e0f0d7389 */ /* 0x0002a40000000011 */
[----:B012---:R-:W-:Y:S05]  /*0590*/  ENDCOLLECTIVE ;  /* 0x000000000000791b */ /* 0x007fea0003800000 */
.L_x_42:
[----:B------:R-:W-:Y:S01]  /*05a0*/  IMAD.MOV.U32 R15, RZ, RZ, R6 ;  /* 0x000000ffff0f7224 */ /* 0x000fe200078e0006 */
[----:B------:R-:W-:-:S07]  /*05b0*/  MOV R5, R13 ;  /* 0x0000000d00057202 */ /* 0x000fce0000000f00 */
[----:B------:R-:W-:Y:S05]  /*05c0*/  WARPSYNC.COLLECTIVE R12, `(.L_x_43) ;  /* 0x000000000c087348 */ /* 0x000fea0003c00000 */
[----:B------:R0:W1:Y:S02]  /*05d0*/  SHFL.DOWN P0, R13, R15, R14, R17 ;  /* 0x0800000e0f0d7389 */ /* 0x0000640000000011 */
[----:B01----:R-:W-:Y:S05]  /*05e0*/  ENDCOLLECTIVE ;  /* 0x000000000000791b */ /* 0x003fea0003800000 */
.L_x_43:
[----:B------:R-:W-:Y:S02]  /*05f0*/  MOV R14, 0x8 ;  /* 0x00000008000e7802 */ /* 0x000fe40000000f00 */
[----:B------:R-:W-:-:S06]  /*0600*/  MOV R4, R13 ;  /* 0x0000000d00047202 */ /* 0x000fcc0000000f00 */
[----:B------:R-:W-:-:S10]  /*0610*/  DADD R4, R6, R4 ;  /* 0x0000000006047229 */ /* 0x000fd40000000004 */
[----:B------:R-:W-:-:S07]  /*0620*/  IMAD.MOV.U32 R15, RZ, RZ, R5 ;  /* 0x000000ffff0f7224 */ /* 0x000fce00078e0005 */
[----:B------:R-:W-:Y:S05]  /*0630*/  WARPSYNC.COLLECTIVE R12, `(.L_x_44) ;  /* 0x000000000c087348 */ /* 0x000fea0003c00000 */
[----:B------:R0:W1:Y:S02]  /*0640*/  SHFL.DOWN P0, R13, R15, R14, R17 ;  /* 0x0800000e0f0d7389 */ /* 0x0000640000000011 */
[----:B01----:R-:W-:Y:S05]  /*0650*/  ENDCOLLECTIVE ;  /* 0x000000000000791b */ /* 0x003fea0003800000 */
.L_x_44:
[----:B------:R-:W-:Y:S01]  /*0660*/  MOV R15, R4 ;  /* 0x00000004000f7202 */ /* 0x000fe20000000f00 */
[----:B------:R-:W-:-:S07]  /*0670*/  IMAD.MOV.U32 R9, RZ, RZ, R13 ;  /* 0x000000ffff097224 */ /* 0x000fce00078e000d */
[----:B------:R-:W-:Y:S05]  /*0680*/  WARPSYNC.COLLECTIVE R12, `(.L_x_45) ;  /* 0x000000000c087348 */ /* 0x000fea0003c00000 */
[----:B------:R0:W1:Y:S02]  /*0690*/  SHFL.DOWN P0, R13, R15, R14, R17 ;  /* 0x0800000e0f0d7389 */ /* 0x0000640000000011 */
[----:B01----:R-:W-:Y:S05]  /*06a0*/  ENDCOLLECTIVE ;  /* 0x000000000000791b */ /* 0x003fea0003800000 */
.L_x_45:
[----:B------:R-:W-:Y:S02]  /*06b0*/  IMAD.MOV.U32 R14, RZ, RZ, 0x4 ;  /* 0x00000004ff0e7424 */ /* 0x000fe400078e00ff */
[----:B------:R-:W-:-:S06]  /*06c0*/  IMAD.MOV.U32 R8, RZ, RZ, R13 ;  /* 0x000000ffff087224 */ /* 0x000fcc00078e000d */
[----:B------:R-:W-:-:S10]  /*06d0*/  DADD R8, R4, R8 ;  /* 0x0000000004087229 */ /* 0x000fd40000000008 */
[----:B------:R-:W-:-:S07]  /*06e0*/  MOV R15, R9 ;  /* 0x00000009000f7202 */ /* 0x000fce0000000f00 */
[----:B------:R-:W-:Y:S05]  /*06f0*/  WARPSYNC.COLLECTIVE R12, `(.L_x_46) ;  /* 0x000000000c087348 */ /* 0x000fea0003c00000 */
[----:B------:R0:W1:Y:S02]  /*0700*/  SHFL.DOWN P0, R13, R15, R14, R17 ;  /* 0x0800000e0f0d7389 */ /* 0x0000640000000011 */
[----:B01----:R-:W-:Y:S05]  /*0710*/  ENDCOLLECTIVE ;  /* 0x000000000000791b */ /* 0x003fea0003800000 */
.L_x_46:
[----:B------:R-:W-:Y:S01]  /*0720*/  IMAD.MOV.U32 R15, RZ, RZ, R8 ;  /* 0x000000ffff0f7224 */ /* 0x000fe200078e0008 */
[----:B------:R-:W-:-:S07]  /*0730*/  MOV R11, R13 ;  /* 0x0000000d000b7202 */ /* 0x000fce0000000f00 */
[----:B------:R-:W-:Y:S05]  /*0740*/  WARPSYNC.COLLECTIVE R12, `(.L_x_47) ;  /* 0x000000000c087348 */ /* 0x000fea0003c00000 */
[----:B------:R0:W1:Y:S02]  /*0750*/  SHFL.DOWN P0, R13, R15, R14, R17 ;  /* 0x0800000e0f0d7389 */ /* 0x0000640000000011 */
[----:B01----:R-:W-:Y:S05]  /*0760*/  ENDCOLLECTIVE ;  /* 0x000000000000791b */ /* 0x003fea0003800000 */
.L_x_47:
[----:B------:R-:W-:Y:S02]  /*0770*/  MOV R14, 0x2 ;  /* 0x00000002000e7802 */ /* 0x000fe40000000f00 */
[----:B------:R-:W-:-:S06]  /*0780*/  MOV R10, R13 ;  /* 0x0000000d000a7202 */ /* 0x000fcc0000000f00 */
[----:B------:R-:W-:-:S10]  /*0790*/  DADD R10, R8, R10 ;  /* 0x00000000080a7229 */ /* 0x000fd4000000000a */
[----:B------:R-:W-:-:S07]  /*07a0*/  IMAD.MOV.U32 R15, RZ, RZ, R11 ;  /* 0x000000ffff0f7224 */ /* 0x000fce00078e000b */
[----:B------:R-:W-:Y:S05]  /*07b0*/  WARPSYNC.COLLECTIVE R12, `(.L_x_48) ;  /* 0x000000000c087348 */ /* 0x000fea0003c00000 */
[----:B------:R0:W1:Y:S02]  /*07c0*/  SHFL.DOWN P0, R13, R15, R14, R17 ;  /* 0x0800000e0f0d7389 */ /* 0x0000640000000011 */
[----:B01----:R-:W-:Y:S05]  /*07d0*/  ENDCOLLECTIVE ;  /* 0x000000000000791b */ /* 0x003fea0003800000 */
.L_x_48:
[----:B------:R-:W-:Y:S01]  /*07e0*/  MOV R15, R10 ;  /* 0x0000000a000f7202 */ /* 0x000fe20000000f00 */
[----:B------:R-:W-:-:S07]  /*07f0*/  IMAD.MOV.U32 R7, RZ, RZ, R13 ;  /* 0x000000ffff077224 */ /* 0x000fce00078e000d */
[----:B------:R-:W-:Y:S05]  /*0800*/  WARPSYNC.COLLECTIVE R12, `(.L_x_49) ;  /* 0x000000000c087348 */ /* 0x000fea0003c00000 */
[----:B------:R0:W1:Y:S02]  /*0810*/  SHFL.DOWN P0, R13, R15, R14, R17 ;  /* 0x0800000e0f0d7389 */ /* 0x0000640000000011 */
[----:B01----:R-:W-:Y:S05]  /*0820*/  ENDCOLLECTIVE ;  /* 0x000000000000791b */ /* 0x003fea0003800000 */
.L_x_49:
[----:B------:R-:W-:Y:S02]  /*0830*/  IMAD.MOV.U32 R14, RZ, RZ, 0x1 ;  /* 0x00000001ff0e7424 */ /* 0x000fe400078e00ff */
[----:B------:R-:W-:-:S06]  /*0840*/  IMAD.MOV.U32 R6, RZ, RZ, R13 ;  /* 0x000000ffff067224 */ /* 0x000fcc00078e000d */
[----:B------:R-:W-:-:S10]  /*0850*/  DADD R6, R10, R6 ;  /* 0x000000000a067229 */ /* 0x000fd40000000006 */
[----:B------:R-:W-:-:S07]  /*0860*/  MOV R15, R7 ;  /* 0x00000007000f7202 */ /* 0x000fce0000000f00 */
[----:B------:R-:W-:Y:S05]  /*0870*/  WARPSYNC.COLLECTIVE R12, `(.L_x_50) ;  /* 0x000000000c087348 */ /* 0x000fea0003c00000 */
[----:B------:R0:W1:Y:S02]  /*0880*/  SHFL.DOWN P0, R13, R15, R14, R17 ;  /* 0x0800000e0f0d7389 */ /* 0x0000640000000011 */
[----:B01----:R-:W-:Y:S05]  /*0890*/  ENDCOLLECTIVE ;  /* 0x000000000000791b */ /* 0x003fea0003800000 */
.L_x_50:
[----:B------:R-:W-:Y:S01]  /*08a0*/  IMAD.MOV.U32 R15, RZ, RZ, R6 ;  /* 0x000000ffff0f7224 */ /* 0x000fe200078e0006 */
[----:B------:R-:W-:-:S07]  /*08b0*/  MOV R5, R13 ;  /* 0x0000000d00057202 */ /* 0x000fce0000000f00 */
[----:B------:R-:W-:Y:S05]  /*08c0*/  WARPSYNC.COLLECTIVE R12, `(.L_x_51) ;  /* 0x000000000c087348 */ /* 0x000fea0003c00000 */
[----:B------:R0:W1:Y:S02]  /*08d0*/  SHFL.DOWN P0, R13, R15, R14, R17 ;  /* 0x0800000e0f0d7389 */ /* 0x0000640000000011 */
[----:B01----:R-:W-:Y:S05]  /*08e0*/  ENDCOLLECTIVE ;  /* 0x000000000000791b */ /* 0x003fea0003800000 */
.L_x_51:
[----:B------:R-:W-:Y:S01]  /*08f0*/  MOV R4, R13 ;  /* 0x0000000d00047202 */ /* 0x000fe20000000f00 */
[----:B------:R-:W-:Y:S06]  /*0900*/  BRA `(.L_x_52) ;  /* 0xfffffff800e87947 */ /* 0x000fec000383ffff */
.L_x_53:
        /* <DEDUP_REMOVED lines=15> */
.L_x_117:


//--------------------- .text._Z9redukcja7ILj128ELb1EEvjPdS0_ --------------------------
	.section	.text._Z9redukcja7ILj128ELb1EEvjPdS0_,"ax",@progbits
	.align	128
        .global         _Z9redukcja7ILj128ELb1EEvjPdS0_
        .type           _Z9redukcja7ILj128ELb1EEvjPdS0_,@function
        .size           _Z9redukcja7ILj128ELb1EEvjPdS0_,(.L_x_118 - _Z9redukcja7ILj128ELb1EEvjPdS0_)
        .other          _Z9redukcja7ILj128ELb1EEvjPdS0_,@"STO_CUDA_ENTRY STV_DEFAULT"
_Z9redukcja7ILj128ELb1EEvjPdS0_:
.text._Z9redukcja7ILj128ELb1EEvjPdS0_:
        /* <DEDUP_REMOVED lines=8> */
[----:B-1----:R-:W-:Y:S01]  /*0080*/  ISETP.GE.U32.AND P0, PT, R2, UR4, PT ;  /* 0x0000000402007c0c */ /* 0x002fe2000bf06070 */
[----:B------:R-:W0:-:S12]  /*0090*/  LDCU UR4, c[0x0][0x380] ;  /* 0x00007000ff0477ac */ /* 0x000e180008000800 */
[----:B--2---:R-:W-:Y:S05]  /*00a0*/  @P0 BRA `(.L_x_55) ;  /* 0x0000000000380947 */ /* 0x004fea0003800000 */
[----:B------:R-:W1:Y:S01]  /*00b0*/  LDC R13, c[0x0][0x370] ;  /* 0x0000dc00ff0d7b82 */ /* 0x000e620000000800 */
[----:B------:R-:W-:-:S07]  /*00c0*/  CS2R R4, SRZ ;  /* 0x0000000000047805 */ /* 0x000fce000001ff00 */
[----:B------:R-:W2:Y:S02]  /*00d0*/  LDC.64 R10, c[0x0][0x388] ;  /* 0x0000e200ff0a7b82 */ /* 0x000ea40000000a00 */
.L_x_56:
[C---:B------:R-:W-:Y:S02]  /*00e0*/  VIADD R9, R2.reuse, 0x80 ;  /* 0x0000008002097836 */ /* 0x040fe40000000000 */
[----:B--2---:R-:W-:-:S03]  /*00f0*/  IMAD.WIDE.U32 R6, R2, 0x8, R10 ;  /* 0x0000000802067825 */ /* 0x004fc600078e000a */
[----:B0-----:R-:W-:-:S03]  /*0100*/  ISETP.GE.U32.AND P0, PT, R9, UR4, PT ;  /* 0x0000000409007c0c */ /* 0x001fc6000bf06070 */
[----:B------:R-:W2:Y:S10]  /*0110*/  LDG.E.64 R6, desc[UR6][R6.64] ;  /* 0x0000000606067981 */ /* 0x000eb4000c1e1b00 */
[----:B------:R-:W-:-:S06]  /*0120*/  @!P0 IMAD.WIDE.U32 R8, R9, 0x8, R10 ;  /* 0x0000000809088825 */ /* 0x000fcc00078e000a */
[----:B------:R-:W3:Y:S01]  /*0130*/  @!P0 LDG.E.64 R8, desc[UR6][R8.64] ;  /* 0x0000000608088981 */ /* 0x000ee2000c1e1b00 */
[----:B-1----:R-:W-:-:S04]  /*0140*/  LEA R2, R13, R2, 0x8 ;  /* 0x000000020d027211 */ /* 0x002fc800078e40ff */
[----:B------:R-:W-:Y:S01]  /*0150*/  ISETP.GE.U32.AND P1, PT, R2, UR4, PT ;  /* 0x0000000402007c0c */ /* 0x000fe2000bf26070 */
[----:B--2---:R-:W-:-:S08]  /*0160*/  DADD R4, R6, R4 ;  /* 0x0000000006047229 */ /* 0x004fd00000000004 */
[----:B---3--:R-:W-:-:S04]  /*0170*/  @!P0 DADD R4, R4, R8 ;  /* 0x0000000004048229 */ /* 0x008fc80000000008 */
[----:B------:R-:W-:Y:S07]  /*0180*/  @!P1 BRA `(.L_x_56) ;  /* 0xfffffffc00d49947 */ /* 0x000fee000383ffff */
.L_x_55:
[----:B0-----:R-:W-:Y:S05]  /*0190*/  BSYNC.RECONVERGENT B0 ;  /* 0x0000000000007941 */ /* 0x001fea0003800200 */
.L_x_54:
[----:B------:R-:W0:Y:S01]  /*01a0*/  S2UR UR5, SR_CgaCtaId ;  /* 0x00000000000579c3 */ /* 0x000e220000008800 */
[----:B------:R-:W-:Y:S01]  /*01b0*/  UMOV UR4, 0x400 ;  /* 0x0000040000047882 */ /* 0x000fe20000000000 */
[----:B------:R-:W-:Y:S01]  /*01c0*/  ISETP.GT.U32.AND P0, PT, R3, 0x3f, PT ;  /* 0x0000003f0300780c */ /* 0x000fe20003f04070 */
[----:B------:R-:W1:Y:S01]  /*01d0*/  S2R R2, SR_TID.Y ;  /* 0x0000000000027919 */ /* 0x000e620000002200 */
[----:B------:R-:W-:Y:S01]  /*01e0*/  IMAD.MOV.U32 R8, RZ, RZ, R4 ;  /* 0x000000ffff087224 */ /* 0x000fe200078e0004 */
[----:B------:R-:W-:Y:S01]  /*01f0*/  MOV R9, R5 ;  /* 0x0000000500097202 */ /* 0x000fe20000000f00 */
[----:B------:R-:W-:Y:S01]  /*0200*/  BSSY B0, `(.L_x_57) ;  /* 0x000002a000007945 */ /* 0x000fe20003800000 */
[----:B------:R-:W1:Y:S01]  /*0210*/  S2R R13, SR_TID.Z ;  /* 0x00000000000d7919 */ /* 0x000e620000002300 */
[----:B0-----:R-:W-:-:S06]  /*0220*/  ULEA UR4, UR5, UR4, 0x18 ;  /* 0x0000000405047291 */ /* 0x001fcc000f8ec0ff */
[----:B------:R-:W-:-:S05]  /*0230*/  LEA R11, R3, UR4, 0x3 ;  /* 0x00000004030b7c11 */ /* 0x000fca000f8e18ff */
[----:B------:R0:W-:Y:S01]  /*0240*/  STS.64 [R11], R4 ;  /* 0x000000040b007388 */ /* 0x0001e20000000a00 */
[----:B------:R-:W2:Y:S01]  /*0250*/  LDCU UR4, c[0x0][0x360] ;  /* 0x00006c00ff0477ac */ /* 0x000ea20008000800 */
[----:B------:R-:W1:Y:S02]  /*0260*/  LDCU UR5, c[0x0][0x364] ;  /* 0x00006c80ff0577ac */ /* 0x000e640008000800 */
[----:B-1----:R-:W-:-:S04]  /*0270*/  IMAD R2, R13, UR5, R2 ;  /* 0x000000050d027c24 */ /* 0x002fc8000f8e0202 */
[----:B--2---:R-:W-:-:S04]  /*0280*/  IMAD R2, R2, UR4, RZ ;  /* 0x0000000402027c24 */ /* 0x004fc8000f8e02ff */
[----:B0-----:R-:W-:Y:S01]  /*0290*/  IMAD.IADD R4, R2, 0x1, R3 ;  /* 0x0000000102047824 */ /* 0x001fe200078e0203 */
[----:B------:R-:W-:Y:S08]  /*02a0*/  BAR.SYNC.DEFER_BLOCKING 0x0 ;  /* 0x0000000000007b1d */ /* 0x000ff00000010000 */
[----:B------:R-:W-:Y:S08]  /*02b0*/  BAR.SYNC.DEFER_BLOCKING 0x0 ;  /* 0x0000000000007b1d */ /* 0x000ff00000010000 */
[----:B------:R-:W-:Y:S06]  /*02c0*/  BAR.SYNC.DEFER_BLOCKING 0x0 ;  /* 0x0000000000007b1d */ /* 0x000fec0000010000 */
[----:B------:R-:W0:Y:S02]  /*02d0*/  @!P0 LDS.64 R6, [R11+0x200] ;  /* 0x000200000b068984 */ /* 0x000e240000000a00 */
[----:B0-----:R-:W-:-:S07]  /*02e0*/  @!P0 DADD R8, R6, R8 ;  /* 0x0000000006088229 */ /* 0x001fce0000000008 */
        /* <DEDUP_REMOVED lines=21> */
[----:B------:R-:W-:Y:S04]  /*0440*/  SHFL.DOWN PT, R5, R11, 0x2, 0x1f ;  /* 0x08401f000b057f89 */ /* 0x000fe800000e0000 */
[----:B------:R-:W0:Y:S02]  /*0450*/  SHFL.DOWN PT, R4, R10, 0x2, 0x1f ;  /* 0x08401f000a047f89 */ /* 0x000e2400000e0000 */
[----:B0-----:R-:W-:-:S07]  /*0460*/  DADD R4, R10, R4 ;  /* 0x000000000a047229 */ /* 0x001fce0000000004 */
[----:B------:R0:W1:Y:S04]  /*0470*/  SHFL.DOWN PT, R7, R5, 0x1, 0x1f ;  /* 0x08201f0005077f89 */ /* 0x00006800000e0000 */
[----:B------:R0:W2:Y:S02]  /*0480*/  SHFL.DOWN PT, R6, R4, 0x1, 0x1f ;  /* 0x08201f0004067f89 */ /* 0x0000a400000e0000 */
.L_x_70:
[----:B-12---:R-:W-:-:S11]  /*0490*/  DADD R8, R4, R6 ;  /* 0x0000000004087229 */ /* 0x006fd60000000006 */
.L_x_58:
[----:B------:R-:W-:Y:S05]  /*04a0*/  BSYNC B0 ;  /* 0x0000000000007941 */ /* 0x000fea0003800000 */
.L_x_57:
[----:B------:R-:W-:-:S13]  /*04b0*/  LOP3.LUT P0, RZ, R2, R3, RZ, 0xfc, !PT ;  /* 0x0000000302ff7212 */ /* 0x000fda000780fcff */
[----:B------:R-:W-:Y:S05]  /*04c0*/  @P0 EXIT ;  /* 0x000000000000094d */ /* 0x000fea0003800000 */
[----:B------:R-:W1:Y:S02]  /*04d0*/  LDC.64 R2, c[0x0][0x390] ;  /* 0x0000e400ff027b82 */ /* 0x000e640000000a00 */
[----:B-1----:R-:W-:-:S05]  /*04e0*/  IMAD.WIDE.U32 R2, R0, 0x8, R2 ;  /* 0x0000000800027825 */ /* 0x002fca00078e0002 */
[----:B------:R-:W-:Y:S01]  /*04f0*/  STG.E.64 desc[UR6][R2.64], R8 ;  /* 0x0000000802007986 */ /* 0x000fe2000c101b06 */
[----:B------:R-:W-:Y:S05]  /*0500*/  EXIT ;  /* 0x000000000000794d */ /* 0x000fea0003800000 */
.L_x_59:
[----:B------:R-:W-:Y:S01]  /*0510*/  MOV R15, R5 ;  /* 0x00000005000f7202 */ /* 0x000fe20000000f00 */
[----:B------:R-:W-:Y:S01]  /*0520*/  IMAD.MOV.U32 R14, RZ, RZ, 0x10 ;  /* 0x00000010ff0e7424 */ /* 0x000fe200078e00ff */
[----:B------:R-:W-:Y:S01]  /*0530*/  MOV R17, 0x1f ;  /* 0x0000001f00117802 */ /* 0x000fe20000000f00 */
[----:B------:R-:W-:-:S07]  /*0540*/  IMAD.MOV.U32 R12, RZ, RZ, -0x1 ;  /* 0xffffffffff0c7424 */ /* 0x000fce00078e00ff */
[----:B------:R-:W-:Y:S05]  /*0550*/  WARPSYNC.COLLECTIVE R12, `(.L_x_60) ;  /* 0x000000000c087348 */ /* 0x000fea0003c00000 */
[----:B------:R0:W1:Y:S02]  /*0560*/  SHFL.DOWN P0, R13, R15, R14, R17 ;  /* 0x0800000e0f0d7389 */ /* 0x0000640000000011 */
[----:B01----:R-:W-:Y:S05]  /*0570*/  ENDCOLLECTIVE ;  /* 0x000000000000791b */ /* 0x003fea0003800000 */
.L_x_60:
[----:B------:R-:W-:Y:S01]  /*0580*/  IMAD.MOV.U32 R15, RZ, RZ, R4 ;  /* 0x000000ffff0f7224 */ /* 0x000fe200078e0004 */
[----:B------:R-:W-:-:S07]  /*0590*/  MOV R7, R13 ;  /* 0x0000000d00077202 */ /* 0x000fce0000000f00 */
[----:B------:R-:W-:Y:S05]  /*05a0*/  WARPSYNC.COLLECTIVE R12, `(.L_x_61) ;  /* 0x000000000c087348 */ /* 0x000fea0003c00000 */
[----:B------:R0:W1:Y:S02]  /*05b0*/  SHFL.DOWN P0, R13, R15, R14, R17 ;  /* 0x0800000e0f0d7389 */ /* 0x0000640000000011 */
[----:B01----:R-:W-:Y:S05]  /*05c0*/  ENDCOLLECTIVE ;  /* 0x000000000000791b */ /* 0x003fea0003800000 */
.L_x_61:
[----:B------:R-:W-:Y:S02]  /*05d0*/  MOV R14, 0x8 ;  /* 0x00000008000e7802 */ /* 0x000fe40000000f00 */
[----:B------:R-:W-:-:S06]  /*05e0*/  MOV R6, R13 ;  /* 0x0000000d00067202 */ /* 0x000fcc0000000f00 */
[----:B------:R-:W-:-:S10]  /*05f0*/  DADD R6, R4, R6 ;  /* 0x0000000004067229 */ /* 0x000fd40000000006 */
[----:B------:R-:W-:-:S07]  /*0600*/  IMAD.MOV.U32 R15, RZ, RZ, R7 ;  /* 0x000000ffff0f7224 */ /* 0x000fce00078e0007 */
[----:B------:R-:W-:Y:S05]  /*0610*/  WARPSYNC.COLLECTIVE R12, `(.L_x_62) ;  /* 0x000000000c087348 */ /* 0x000fea0003c00000 */
[----:B------:R0:W1:Y:S02]  /*0620*/  SHFL.DOWN P0, R13, R15, R14, R17 ;  /* 0x0800000e0f0d7389 */ /* 0x0000640000000011 */
[----:B01----:R-:W-:Y:S05]  /*0630*/  ENDCOLLECTIVE ;  /* 0x000000000000791b */ /* 0x003fea0003800000 */
.L_x_62:
[----:B------:R-:W-:Y:S01]  /*0640*/  MOV R15, R6 ;  /* 0x00000006000f7202 */ /* 0x000fe20000000f00 */
[----:B------:R-:W-:-:S07]  /*0650*/  IMAD.MOV.U32 R9, RZ, RZ, R13 ;  /* 0x000000ffff097224 */ /* 0x000fce00078e000d */
[----:B------:R-:W-:Y:S05]  /*0660*/  WARPSYNC.COLLECTIVE R12, `(.L_x_63) ;  /* 0x000000000c087348 */ /* 0x000fea0003c00000 */
[----:B------:R0:W1:Y:S02]  /*0670*/  SHFL.DOWN P0, R13, R15, R14, R17 ;  /* 0x0800000e0f0d7389 */ /* 0x0000640000000011 */
[----:B01----:R-:W-:Y:S05]  /*0680*/  ENDCOLLECTIVE ;  /* 0x000000000000791b */ /* 0x003fea0003800000 */
.L_x_63:
[----:B------:R-:W-:Y:S02]  /*0690*/  IMAD.MOV.U32 R14, RZ, RZ, 0x4 ;  /* 0x00000004ff0e7424 */ /* 0x000fe400078e00ff */
[----:B------:R-:W-:-:S06]  /*06a0*/  IMAD.MOV.U32 R8, RZ, RZ, R13 ;  /* 0x000000ffff087224 */ /* 0x000fcc00078e000d */
[----:B------:R-:W-:-:S10]  /*06b0*/  DADD R8, R6, R8 ;  /* 0x0000000006087229 */ /* 0x000fd40000000008 */
[----:B------:R-:W-:-:S07]  /*06c0*/  MOV R15, R9 ;  /* 0x00000009000f7202 */ /* 0x000fce0000000f00 */
[----:B------:R-:W-:Y:S05]  /*06d0*/  WARPSYNC.COLLECTIVE R12, `(.L_x_64) ;  /* 0x000000000c087348 */ /* 0x000fea0003c00000 */
[----:B------:R0:W1:Y:S02]  /*06e0*/  SHFL.DOWN P0, R13, R15, R14, R17 ;  /* 0x0800000e0f0d7389 */ /* 0x0000640000000011 */
[----:B01----:R-:W-:Y:S05]  /*06f0*/  ENDCOLLECTIVE ;  /* 0x000000000000791b */ /* 0x003fea0003800000 */
.L_x_64:
[----:B------:R-:W-:Y:S01]  /*0700*/  IMAD.MOV.U32 R15, RZ, RZ, R8 ;  /* 0x000000ffff0f7224 */ /* 0x000fe200078e0008 */
[----:B------:R-:W-:-:S07]  /*0710*/  MOV R11, R13 ;  /* 0x0000000d000b7202 */ /* 0x000fce0000000f00 */
[----:B------:R-:W-:Y:S05]  /*0720*/  WARPSYNC.COLLECTIVE R12, `(.L_x_65) ;  /* 0x000000000c087348 */ /* 0x000fea0003c00000 */
[----:B------:R0:W1:Y:S02]  /*0730*/  SHFL.DOWN P0, R13, R15, R14, R17 ;  /* 0x0800000e0f0d7389 */ /* 0x0000640000000011 */
[----:B01----:R-:W-:Y:S05]  /*0740*/  ENDCOLLECTIVE ;  /* 0x000000000000791b */ /* 0x003fea0003800000 */
.L_x_65:
[----:B------:R-:W-:Y:S02]  /*0750*/  MOV R14, 0x2 ;  /* 0x00000002000e7802 */ /* 0x000fe40000000f00 */
[----:B------:R-:W-:-:S06]  /*0760*/  MOV R10, R13 ;  /* 0x0000000d000a7202 */ /* 0x000fcc0000000f00 */
[----:B------:R-:W-:-:S10]  /*0770*/  DADD R10, R8, R10 ;  /* 0x00000000080a7229 */ /* 0x000fd4000000000a */
[----:B------:R-:W-:-:S07]  /*0780*/  IMAD.MOV.U32 R15, RZ, RZ, R11 ;  /* 0x000000ffff0f7224 */ /* 0x000fce00078e000b */
[----:B------:R-:W-:Y:S05]  /*0790*/  WARPSYNC.COLLECTIVE R12, `(.L_x_66) ;  /* 0x000000000c087348 */ /* 0x000fea0003c00000 */
[----:B------:R0:W1:Y:S02]  /*07a0*/  SHFL.DOWN P0, R13, R15, R14, R17 ;  /* 0x0800000e0f0d7389 */ /* 0x0000640000000011 */
[----:B01----:R-:W-:Y:S05]  /*07b0*/  ENDCOLLECTIVE ;  /* 0x000000000000791b */ /* 0x003fea0003800000 */
.L_x_66:
[----:B------:R-:W-:Y:S01]  /*07c0*/  MOV R15, R10 ;  /* 0x0000000a000f7202 */ /* 0x000fe20000000f00 */
[----:B------:R-:W-:-:S07]  /*07d0*/  IMAD.MOV.U32 R5, RZ, RZ, R13 ;  /* 0x000000ffff057224 */ /* 0x000fce00078e000d */
[----:B------:R-:W-:Y:S05]  /*07e0*/  WARPSYNC.COLLECTIVE R12, `(.L_x_67) ;  /* 0x000000000c087348 */ /* 0x000fea0003c00000 */
[----:B------:R0:W1:Y:S02]  /*07f0*/  SHFL.DOWN P0, R13, R15, R14, R17 ;  /* 0x0800000e0f0d7389 */ /* 0x0000640000000011 */
[----:B01----:R-:W-:Y:S05]  /*0800*/  ENDCOLLECTIVE ;  /* 0x000000000000791b */ /* 0x003fea0003800000 */
.L_x_67:
[----:B------:R-:W-:Y:S02]  /*0810*/  IMAD.MOV.U32 R14, RZ, RZ, 0x1 ;  /* 0x00000001ff0e7424 */ /* 0x000fe400078e00ff */
[----:B------:R-:W-:-:S06]  /*0820*/  IMAD.MOV.U32 R4, RZ, RZ, R13 ;  /* 0x000000ffff047224 */ /* 0x000fcc00078e000d */
[----:B------:R-:W-:-:S10]  /*0830*/  DADD R4, R10, R4 ;  /* 0x000000000a047229 */ /* 0x000fd40000000004 */
[----:B------:R-:W-:-:S07]  /*0840*/  MOV R15, R5 ;  /* 0x00000005000f7202 */ /* 0x000fce0000000f00 */
[----:B------:R-:W-:Y:S05]  /*0850*/  WARPSYNC.COLLECTIVE R12, `(.L_x_68) ;  /* 0x000000000c087348 */ /* 0x000fea0003c00000 */
[----:B------:R0:W1:Y:S02]  /*0860*/  SHFL.DOWN P0, R13, R15, R14, R17 ;  /* 0x0800000e0f0d7389 */ /* 0x0000640000000011 */
[----:B01----:R-:W-:Y:S05]  /*0870*/  ENDCOLLECTIVE ;  /* 0x000000000000791b */ /* 0x003fea0003800000 */
.L_x_68:
[----:B------:R-:W-:Y:S01]  /*0880*/  IMAD.MOV.U32 R15, RZ, RZ, R4 ;  /* 0x000000ffff0f7224 */ /* 0x000fe200078e0004 */
[----:B------:R-:W-:-:S07]  /*0890*/  MOV R7, R13 ;  /* 0x0000000d00077202 */ /* 0x000fce0000000f00 */
[----:B------:R-:W-:Y:S05]  /*08a0*/  WARPSYNC.COLLECTIVE R12, `(.L_x_69) ;  /* 0x000000000c087348 */ /* 0x000fea0003c00000 */
[----:B------:R0:W1:Y:S02]  /*08b0*/  SHFL.DOWN P0, R13, R15, R14, R17 ;  /* 0x0800000e0f0d7389 */ /* 0x0000640000000011 */
[----:B01----:R-:W-:Y:S05]  /*08c0*/  ENDCOLLECTIVE ;  /* 0x000000000000791b */ /* 0x003fea0003800000 */
.L_x_69:
[----:B------:R-:W-:Y:S01]  /*08d0*/  MOV R6, R13 ;  /* 0x0000000d00067202 */ /* 0x000fe20000000f00 */
[----:B------:R-:W-:Y:S06]  /*08e0*/  BRA `(.L_x_70) ;  /* 0xfffffff800e87947 */ /* 0x000fec000383ffff */
.L_x_71:
        /* <DEDUP_REMOVED lines=9> */
.L_x_118:


//--------------------- .text._Z9redukcja7ILj256ELb1EEvjPdS0_ --------------------------
	.section	.text._Z9redukcja7ILj256ELb1EEvjPdS0_,"ax",@progbits
	.align	128
        .global         _Z9redukcja7ILj256ELb1EEvjPdS0_
        .type           _Z9redukcja7ILj256ELb1EEvjPdS0_,@function
        .size           _Z9redukcja7ILj256ELb1EEvjPdS0_,(.L_x_119 - _Z9redukcja7ILj256ELb1EEvjPdS0_)
        .other          _Z9redukcja7ILj256ELb1EEvjPdS0_,@"STO_CUDA_ENTRY STV_DEFAULT"
_Z9redukcja7ILj256ELb1EEvjPdS0_:
.text._Z9redukcja7ILj256ELb1EEvjPdS0_:
        /* <DEDUP_REMOVED lines=14> */
.L_x_74:
        /* <DEDUP_REMOVED lines=11> */
.L_x_73:
[----:B0-----:R-:W-:Y:S05]  /*0190*/  BSYNC.RECONVERGENT B0 ;  /* 0x0000000000007941 */ /* 0x001fea0003800200 */
.L_x_72:
[----:B------:R-:W0:Y:S01]  /*01a0*/  S2UR UR5, SR_CgaCtaId ;  /* 0x00000000000579c3 */ /* 0x000e220000008800 */
[----:B------:R-:W-:Y:S01]  /*01b0*/  UMOV UR4, 0x400 ;  /* 0x0000040000047882 */ /* 0x000fe20000000000 */
[C---:B------:R-:W-:Y:S01]  /*01c0*/  ISETP.GT.U32.AND P0, PT, R0.reuse, 0x7f, PT ;  /* 0x0000007f0000780c */ /* 0x040fe20003f04070 */
[----:B------:R-:W-:Y:S01]  /*01d0*/  IMAD.MOV.U32 R8, RZ, RZ, R4 ;  /* 0x000000ffff087224 */ /* 0x000fe200078e0004 */
[----:B------:R-:W-:Y:S01]  /*01e0*/  ISETP.GT.U32.AND P1, PT, R0, 0x3f, PT ;  /* 0x0000003f0000780c */ /* 0x000fe20003f24070 */
[----:B------:R-:W-:Y:S01]  /*01f0*/  IMAD.MOV.U32 R9, RZ, RZ, R5 ;  /* 0x000000ffff097224 */ /* 0x000fe200078e0005 */
[----:B------:R-:W1:Y:S01]  /*0200*/  S2R R2, SR_TID.Y ;  /* 0x0000000000027919 */ /* 0x000e620000002200 */
[----:B------:R-:W-:Y:S01]  /*0210*/  BSSY B0, `(.L_x_75) ;  /* 0x000002d000007945 */ /* 0x000fe20003800000 */
[----:B0-----:R-:W-:-:S06]  /*0220*/  ULEA UR4, UR5, UR4, 0x18 ;  /* 0x0000000405047291 */ /* 0x001fcc000f8ec0ff */
[----:B------:R-:W-:-:S05]  /*0230*/  LEA R11, R0, UR4, 0x3 ;  /* 0x00000004000b7c11 */ /* 0x000fca000f8e18ff */
[----:B------:R0:W-:Y:S01]  /*0240*/  STS.64 [R11], R4 ;  /* 0x000000040b007388 */ /* 0x0001e20000000a00 */
[----:B------:R-:W2:Y:S01]  /*0250*/  LDCU UR4, c[0x0][0x360] ;  /* 0x00006c00ff0477ac */ /* 0x000ea20008000800 */
[----:B------:R-:W1:Y:S01]  /*0260*/  LDCU UR5, c[0x0][0x364] ;  /* 0x00006c80ff0577ac */ /* 0x000e620008000800 */
[----:B0-----:R-:W1:Y:S02]  /*0270*/  S2R R5, SR_TID.Z ;  /* 0x0000000000057919 */ /* 0x001e640000002300 */
[----:B-1----:R-:W-:-:S04]  /*0280*/  IMAD R5, R5, UR5, R2 ;  /* 0x0000000505057c24 */ /* 0x002fc8000f8e0202 */
[----:B--2---:R-:W-:-:S05]  /*0290*/  IMAD R5, R5, UR4, RZ ;  /* 0x0000000405057c24 */ /* 0x004fca000f8e02ff */
[----:B------:R-:W-:Y:S01]  /*02a0*/  IADD3 R2, PT, PT, R5, R0, RZ ;  /* 0x0000000005027210 */ /* 0x000fe20007ffe0ff */
[----:B------:R-:W-:Y:S08]  /*02b0*/  BAR.SYNC.DEFER_BLOCKING 0x0 ;  /* 0x0000000000007b1d */ /* 0x000ff00000010000 */
[----:B------:R-:W-:Y:S06]  /*02c0*/  BAR.SYNC.DEFER_BLOCKING 0x0 ;  /* 0x0000000000007b1d */ /* 0x000fec0000010000 */
[----:B------:R-:W0:Y:S02]  /*02d0*/  @!P0 LDS.64 R6, [R11+0x400] ;  /* 0x000400000b068984 */ /* 0x000e240000000a00 */
[----:B0-----:R-:W-:-:S07]  /*02e0*/  @!P0 DADD R8, R6, R8 ;  /* 0x0000000006088229 */ /* 0x001fce0000000008 */
[----:B------:R-:W-:Y:S01]  /*02f0*/  @!P0 STS.64 [R11], R8 ;  /* 0x000000080b008388 */ /* 0x000fe20000000a00 */
[----:B------:R-:W-:Y:S01]  /*0300*/  BAR.SYNC.DEFER_BLOCKING 0x0 ;  /* 0x0000000000007b1d */ /* 0x000fe20000010000 */
[----:B------:R-:W-:-:S05]  /*0310*/  ISETP.GT.U32.AND P0, PT, R2, 0x1f, PT ;  /* 0x0000001f0200780c */ /* 0x000fca0003f04070 */
[----:B------:R-:W0:Y:S02]  /*0320*/  @!P1 LDS.64 R6, [R11+0x200] ;  /* 0x000200000b069984 */ /* 0x000e240000000a00 */
[----:B0-----:R-:W-:-:S07]  /*0330*/  @!P1 DADD R8, R6, R8 ;  /* 0x0000000006089229 */ /* 0x001fce0000000008 */
[----:B------:R0:W-:Y:S01]  /*0340*/  @!P1 STS.64 [R11], R8 ;  /* 0x000000080b009388 */ /* 0x0001e20000000a00 */
[----:B------:R-:W-:Y:S06]  /*0350*/  BAR.SYNC.DEFER_BLOCKING 0x0 ;  /* 0x0000000000007b1d */ /* 0x000fec0000010000 */
        /* <DEDUP_REMOVED lines=23> */
.L_x_88:
[----:B-12---:R-:W-:-:S11]  /*04d0*/  DADD R8, R6, R8 ;  /* 0x0000000006087229 */ /* 0x006fd60000000008 */
.L_x_76:
[----:B------:R-:W-:Y:S05]  /*04e0*/  BSYNC B0 ;  /* 0x0000000000007941 */ /* 0x000fea0003800000 */
.L_x_75:
[----:B------:R-:W-:-:S13]  /*04f0*/  LOP3.LUT P0, RZ, R5, R0, RZ, 0xfc, !PT ;  /* 0x0000000005ff7212 */ /* 0x000fda000780fcff */
[----:B------:R-:W-:Y:S05]  /*0500*/  @P0 EXIT ;  /* 0x000000000000094d */ /* 0x000fea0003800000 */
[----:B------:R-:W1:Y:S02]  /*0510*/  LDC.64 R4, c[0x0][0x390] ;  /* 0x0000e400ff047b82 */ /* 0x000e640000000a00 */
[----:B-1----:R-:W-:-:S05]  /*0520*/  IMAD.WIDE.U32 R2, R3, 0x8, R4 ;  /* 0x0000000803027825 */ /* 0x002fca00078e0004 */
[----:B------:R-:W-:Y:S01]  /*0530*/  STG.E.64 desc[UR6][R2.64], R8 ;  /* 0x0000000802007986 */ /* 0x000fe2000c101b06 */
[----:B------:R-:W-:Y:S05]  /*0540*/  EXIT ;  /* 0x000000000000794d */ /* 0x000fea0003800000 */
.L_x_77:
[----:B------:R-:W-:Y:S01]  /*0550*/  MOV R15, R7 ;  /* 0x00000007000f7202 */ /* 0x000fe20000000f00 */
[----:B------:R-:W-:Y:S01]  /*0560*/  IMAD.MOV.U32 R14, RZ, RZ, 0x10 ;  /* 0x00000010ff0e7424 */ /* 0x000fe200078e00ff */
[----:B------:R-:W-:Y:S01]  /*0570*/  MOV R17, 0x1f ;  /* 0x0000001f00117802 */ /* 0x000fe20000000f00 */
[----:B------:R-:W-:-:S07]  /*0580*/  IMAD.MOV.U32 R2, RZ, RZ, -0x1 ;  /* 0xffffffffff027424 */ /* 0x000fce00078e00ff */
[----:B0-----:R-:W-:Y:S05]  /*0590*/  WARPSYNC.COLLECTIVE R2, `(.L_x_78) ;  /* 0x0000000002087348 */ /* 0x001fea0003c00000 */
[----:B------:R1:W2:Y:S02]  /*05a0*/  SHFL.DOWN P0, R4, R15, R14, R17 ;  /* 0x0800000e0f047389 */ /* 0x0002a40000000011 */
[----:B012---:R-:W-:Y:S05]  /*05b0*/  ENDCOLLECTIVE ;  /* 0x000000000000791b */ /* 0x007fea0003800000 */
.L_x_78:
[----:B------:R-:W-:Y:S01]  /*05c0*/  IMAD.MOV.U32 R15, RZ, RZ, R6 ;  /* 0x000000ffff0f7224 */ /* 0x000fe200078e0006 */
[----:B------:R-:W-:-:S07]  /*05d0*/  MOV R9, R4 ;  /* 0x0000000400097202 */ /* 0x000fce0000000f00 */
[----:B------:R-:W-:Y:S05]  /*05e0*/  WARPSYNC.COLLECTIVE R2, `(.L_x_79) ;  /* 0x0000000002087348 */ /* 0x000fea0003c00000 */
[----:B------:R0:W1:Y:S02]  /*05f0*/  SHFL.DOWN P0, R4, R15, R14, R17 ;  /* 0x0800000e0f047389 */ /* 0x0000640000000011 */
[----:B01----:R-:W-:Y:S05]  /*0600*/  ENDCOLLECTIVE ;  /* 0x000000000000791b */ /* 0x003fea0003800000 */
.L_x_79:
[----:B------:R-:W-:Y:S02]  /*0610*/  MOV R14, 0x8 ;  /* 0x00000008000e7802 */ /* 0x000fe40000000f00 */
[----:B------:R-:W-:-:S06]  /*0620*/  MOV R8, R4 ;  /* 0x0000000400087202 */ /* 0x000fcc0000000f00 */
[----:B------:R-:W-:-:S10]  /*0630*/  DADD R8, R6, R8 ;  /* 0x0000000006087229 */ /* 0x000fd40000000008 */
[----:B------:R-:W-:-:S07]  /*0640*/  IMAD.MOV.U32 R15, RZ, RZ, R9 ;  /* 0x000000ffff0f7224 */ /* 0x000fce00078e0009 */
[----:B------:R-:W-:Y:S05]  /*0650*/  WARPSYNC.COLLECTIVE R2, `(.L_x_80) ;  /* 0x0000000002087348 */ /* 0x000fea0003c00000 */
[----:B------:R0:W1:Y:S02]  /*0660*/  SHFL.DOWN P0, R4, R15, R14, R17 ;  /* 0x0800000e0f047389 */ /* 0x0000640000000011 */
[----:B01----:R-:W-:Y:S05]  /*0670*/  ENDCOLLECTIVE ;  /* 0x000000000000791b */ /* 0x003fea0003800000 */
.L_x_80:
[----:B------:R-:W-:Y:S01]  /*0680*/  MOV R15, R8 ;  /* 0x00000008000f7202 */ /* 0x000fe20000000f00 */
[----:B------:R-:W-:-:S07]  /*0690*/  IMAD.MOV.U32 R11, RZ, RZ, R4 ;  /* 0x000000ffff0b7224 */ /* 0x000fce00078e0004 */
[----:B------:R-:W-:Y:S05]  /*06a0*/  WARPSYNC.COLLECTIVE R2, `(.L_x_81) ;  /* 0x0000000002087348 */ /* 0x000fea0003c00000 */
[----:B------:R0:W1:Y:S02]  /*06b0*/  SHFL.DOWN P0, R4, R15, R14, R17 ;  /* 0x0800000e0f047389 */ /* 0x0000640000000011 */
[----:B01----:R-:W-:Y:S05]  /*06c0*/  ENDCOLLECTIVE ;  /* 0x000000000000791b */ /* 0x003fea0003800000 */
.L_x_81:
[----:B------:R-:W-:Y:S02]  /*06d0*/  IMAD.MOV.U32 R14, RZ, RZ, 0x4 ;  /* 0x00000004ff0e7424 */ /* 0x000fe400078e00ff */
[----:B------:R-:W-:-:S06]  /*06e0*/  IMAD.MOV.U32 R10, RZ, RZ, R4 ;  /* 0x000000ffff0a7224 */ /* 0x000fcc00078e0004 */
[----:B------:R-:W-:-:S10]  /*06f0*/  DADD R10, R8, R10 ;  /* 0x00000000080a7229 */ /* 0x000fd4000000000a */
[----:B------:R-:W-:-:S07]  /*0700*/  MOV R15, R11 ;  /* 0x0000000b000f7202 */ /* 0x000fce0000000f00 */
[----:B------:R-:W-:Y:S05]  /*0710*/  WARPSYNC.COLLECTIVE R2, `(.L_x_82) ;  /* 0x0000000002087348 */ /* 0x000fea0003c00000 */
[----:B------:R0:W1:Y:S02]  /*0720*/  SHFL.DOWN P0, R4, R15, R14, R17 ;  /* 0x0800000e0f047389 */ /* 0x0000640000000011 */
[----:B01----:R-:W-:Y:S05]  /*0730*/  ENDCOLLECTIVE ;  /* 0x000000000000791b */ /* 0x003fea0003800000 */
.L_x_82:
[----:B------:R-:W-:Y:S01]  /*0740*/  IMAD.MOV.U32 R15, RZ, RZ, R10 ;  /* 0x000000ffff0f7224 */ /* 0x000fe200078e000a */
[----:B------:R-:W-:-:S07]  /*0750*/  MOV R13, R4 ;  /* 0x00000004000d7202 */ /* 0x000fce0000000f00 */
[----:B------:R-:W-:Y:S05]  /*0760*/  WARPSYNC.COLLECTIVE R2, `(.L_x_83) ;  /* 0x0000000002087348 */ /* 0x000fea0003c00000 */
[----:B------:R0:W1:Y:S02]  /*0770*/  SHFL.DOWN P0, R4, R15, R14, R17 ;  /* 0x0800000e0f047389 */ /* 0x0000640000000011 */
[----:B01----:R-:W-:Y:S05]  /*0780*/  ENDCOLLECTIVE ;  /* 0x000000000000791b */ /* 0x003fea0003800000 */
.L_x_83:
[----:B------:R-:W-:Y:S02]  /*0790*/  MOV R14, 0x2 ;  /* 0x00000002000e7802 */ /* 0x000fe40000000f00 */
[----:B------:R-:W-:-:S06]  /*07a0*/  MOV R12, R4 ;  /* 0x00000004000c7202 */ /* 0x000fcc0000000f00 */
[----:B------:R-:W-:-:S10]  /*07b0*/  DADD R12, R10, R12 ;  /* 0x000000000a0c7229 */ /* 0x000fd4000000000c */
[----:B------:R-:W-:-:S07]  /*07c0*/  IMAD.MOV.U32 R15, RZ, RZ, R13 ;  /* 0x000000ffff0f7224 */ /* 0x000fce00078e000d */
[----:B------:R-:W-:Y:S05]  /*07d0*/  WARPSYNC.COLLECTIVE R2, `(.L_x_84) ;  /* 0x0000000002087348 */ /* 0x000fea0003c00000 */
[----:B------:R0:W1:Y:S02]  /*07e0*/  SHFL.DOWN P0, R4, R15, R14, R17 ;  /* 0x0800000e0f047389 */ /* 0x0000640000000011 */
[----:B01----:R-:W-:Y:S05]  /*07f0*/  ENDCOLLECTIVE ;  /* 0x000000000000791b */ /* 0x003fea0003800000 */
.L_x_84:
[----:B------:R-:W-:Y:S01]  /*0800*/  MOV R15, R12 ;  /* 0x0000000c000f7202 */ /* 0x000fe20000000f00 */
[----:B------:R-:W-:-:S07]  /*0810*/  IMAD.MOV.U32 R7, RZ, RZ, R4 ;  /* 0x000000ffff077224 */ /* 0x000fce00078e0004 */
[----:B------:R-:W-:Y:S05]  /*0820*/  WARPSYNC.COLLECTIVE R2, `(.L_x_85) ;  /* 0x0000000002087348 */ /* 0x000fea0003c00000 */
[----:B------:R0:W1:Y:S02]  /*0830*/  SHFL.DOWN P0, R4, R15, R14, R17 ;  /* 0x0800000e0f047389 */ /* 0x0000640000000011 */
[----:B01----:R-:W-:Y:S05]  /*0840*/  ENDCOLLECTIVE ;  /* 0x000000000000791b */ /* 0x003fea0003800000 */
.L_x_85:
[----:B------:R-:W-:Y:S02]  /*0850*/  IMAD.MOV.U32 R14, RZ, RZ, 0x1 ;  /* 0x00000001ff0e7424 */ /* 0x000fe400078e00ff */
[----:B------:R-:W-:-:S06]  /*0860*/  IMAD.MOV.U32 R6, RZ, RZ, R4 ;  /* 0x000000ffff067224 */ /* 0x000fcc00078e0004 */
[----:B------:R-:W-:-:S10]  /*0870*/  DADD R6, R12, R6 ;  /* 0x000000000c067229 */ /* 0x000fd40000000006 */
[----:B------:R-:W-:-:S07]  /*0880*/  MOV R15, R7 ;  /* 0x00000007000f7202 */ /* 0x000fce0000000f00 */
[----:B------:R-:W-:Y:S05]  /*0890*/  WARPSYNC.COLLECTIVE R2, `(.L_x_86) ;  /* 0x0000000002087348 */ /* 0x000fea0003c00000 */
[----:B------:R0:W1:Y:S02]  /*08a0*/  SHFL.DOWN P0, R4, R15, R14, R17 ;  /* 0x0800000e0f047389 */ /* 0x0000640000000011 */
[----:B01----:R-:W-:Y:S05]  /*08b0*/  ENDCOLLECTIVE ;  /* 0x000000000000791b */ /* 0x003fea0003800000 */
.L_x_86:
[----:B------:R-:W-:Y:S01]  /*08c0*/  IMAD.MOV.U32 R15, RZ, RZ, R6 ;  /* 0x000000ffff0f7224 */ /* 0x000fe200078e0006 */
[----:B------:R-:W-:-:S07]  /*08d0*/  MOV R9, R4 ;  /* 0x0000000400097202 */ /* 0x000fce0000000f00 */
[----:B------:R-:W-:Y:S05]  /*08e0*/  WARPSYNC.COLLECTIVE R2, `(.L_x_87) ;  /* 0x0000000002087348 */ /* 0x000fea0003c00000 */
[----:B------:R0:W1:Y:S02]  /*08f0*/  SHFL.DOWN P0, R4, R15, R14, R17 ;  /* 0x0800000e0f047389 */ /* 0x0000640000000011 */
[----:B01----:R-:W-:Y:S05]  /*0900*/  ENDCOLLECTIVE ;  /* 0x000000000000791b */ /* 0x003fea0003800000 */
.L_x_87:
[----:B------:R-:W-:Y:S01]  /*0910*/  MOV R8, R4 ;  /* 0x0000000400087202 */ /* 0x000fe20000000f00 */
[----:B------:R-:W-:Y:S06]  /*0920*/  BRA `(.L_x_88) ;  /* 0xfffffff800e87947 */ /* 0x000fec000383ffff */
.L_x_89:
        /* <DEDUP_REMOVED lines=13> */
.L_x_119:


//--------------------- .text._Z9redukcja7ILj512ELb1EEvjPdS0_ --------------------------
	.section	.text._Z9redukcja7ILj512ELb1EEvjPdS0_,"ax",@progbits
	.align	128
        .global         _Z9redukcja7ILj512ELb1EEvjPdS0_
        .type           _Z9redukcja7ILj512ELb1EEvjPdS0_,@function
        .size           _Z9redukcja7ILj512ELb1EEvjPdS0_,(.L_x_120 - _Z9redukcja7ILj512ELb1EEvjPdS0_)
        .other          _Z9redukcja7ILj512ELb1EEvjPdS0_,@"STO_CUDA_ENTRY STV_DEFAULT"
_Z9redukcja7ILj512ELb1EEvjPdS0_:
.text._Z9redukcja7ILj512ELb1EEvjPdS0_:
[----:B------:R-:W-:Y:S01]  /*0000*/  LDC R1, c[0x0][0x37c] ;  /* 0x0000df00ff017b82 */ /* 0x000fe20000000800 */
[----:B------:R-:W0:Y:S01]  /*0010*/  S2R R0, SR_CTAID.X ;  /* 0x0000000000007919 */ /* 0x000e220000002500 */
[----:B------:R-:W1:Y:S01]  /*0020*/  LDCU UR4, c[0x0][0x380] ;  /* 0x00007000ff0477ac */ /* 0x000e620008000800 */
[----:B------:R-:W-:Y:S01]  /*0030*/  BSSY.RECONVERGENT B0, `(.L_x_90) ;  /* 0x0000017000007945 */ /* 0x000fe20003800200 */
[----:B------:R-:W-:Y:S01]  /*0040*/  CS2R R6, SRZ ;  /* 0x0000000000067805 */ /* 0x000fe2000001ff00 */
[----:B------:R-:W2:Y:S01]  /*0050*/  S2R R2, SR_TID.X ;  /* 0x0000000000027919 */ /* 0x000ea20000002100 */
[----:B------:R-:W3:Y:S01]  /*0060*/  LDCU.64 UR6, c[0x0][0x358] ;  /* 0x00006b00ff0677ac */ /* 0x000ee20008000a00 */
[----:B0-----:R-:W-:-:S05]  /*0070*/  IMAD.SHL.U32 R3, R0, 0x400, RZ ;  /* 0x0000040000037824 */ /* 0x001fca00078e00ff */
[----:B--2---:R-:W-:-:S04]  /*0080*/  LOP3.LUT R3, R3, R2, RZ, 0xfc, !PT ;  /* 0x0000000203037212 */ /* 0x004fc800078efcff */
[----:B-1----:R-:W-:Y:S01]  /*0090*/  ISETP.GE.U32.AND P0, PT, R3, UR4, PT ;  /* 0x0000000403007c0c */ /* 0x002fe2000bf06070 */
[----:B------:R-:W0:-:S12]  /*00a0*/  LDCU UR4, c[0x0][0x380] ;  /* 0x00007000ff0477ac */ /* 0x000e180008000800 */
[----:B---3--:R-:W-:Y:S05]  /*00b0*/  @P0 BRA `(.L_x_91) ;  /* 0x0000000000380947 */ /* 0x008fea0003800000 */
[----:B------:R-:W1:Y:S01]  /*00c0*/  LDC R12, c[0x0][0x370] ;  /* 0x0000dc00ff0c7b82 */ /* 0x000e620000000800 */
[----:B------:R-:W-:-:S07]  /*00d0*/  CS2R R6, SRZ ;  /* 0x0000000000067805 */ /* 0x000fce000001ff00 */
[----:B------:R-:W2:Y:S02]  /*00e0*/  LDC.64 R10, c[0x0][0x388] ;  /* 0x0000e200ff0a7b82 */ /* 0x000ea40000000a00 */
.L_x_92:
        /* <DEDUP_REMOVED lines=11> */
.L_x_91:
[----:B0-----:R-:W-:Y:S05]  /*01a0*/  BSYNC.RECONVERGENT B0 ;  /* 0x0000000000007941 */ /* 0x001fea0003800200 */
.L_x_90:
        /* <DEDUP_REMOVED lines=10> */
[----:B------:R-:W-:Y:S01]  /*0250*/  STS.64 [R11], R6 ;  /* 0x000000060b007388 */ /* 0x000fe20000000a00 */
[----:B------:R-:W0:Y:S01]  /*0260*/  LDCU UR4, c[0x0][0x360] ;  /* 0x00006c00ff0477ac */ /* 0x000e220008000800 */
[----:B------:R-:W-:Y:S06]  /*0270*/  BAR.SYNC.DEFER_BLOCKING 0x0 ;  /* 0x0000000000007b1d */ /* 0x000fec0000010000 */
[----:B------:R-:W1:Y:S01]  /*0280*/  LDCU UR5, c[0x0][0x364] ;  /* 0x00006c80ff0577ac */ /* 0x000e620008000800 */
[----:B------:R-:W2:Y:S02]  /*0290*/  @!P1 LDS.64 R8, [R11+0x800] ;  /* 0x000800000b089984 */ /* 0x000ea40000000a00 */
[----:B--2---:R-:W-:-:S07]  /*02a0*/  @!P1 DADD R4, R8, R4 ;  /* 0x0000000008049229 */ /* 0x004fce0000000004 */
[----:B------:R-:W-:Y:S01]  /*02b0*/  @!P1 STS.64 [R11], R4 ;  /* 0x000000040b009388 */ /* 0x000fe20000000a00 */
[----:B------:R-:W-:Y:S01]  /*02c0*/  BAR.SYNC.DEFER_BLOCKING 0x0 ;  /* 0x0000000000007b1d */ /* 0x000fe20000010000 */
[----:B------:R-:W-:-:S05]  /*02d0*/  ISETP.GT.U32.AND P1, PT, R2, 0x3f, PT ;  /* 0x0000003f0200780c */ /* 0x000fca0003f24070 */
[----:B------:R-:W2:Y:S02]  /*02e0*/  @!P0 LDS.64 R8, [R11+0x400] ;  /* 0x000400000b088984 */ /* 0x000ea40000000a00 */
[----:B--2---:R-:W-:Y:S01]  /*02f0*/  @!P0 DADD R4, R8, R4 ;  /* 0x0000000008048229 */ /* 0x004fe20000000004 */
[----:B------:R-:W1:Y:S06]  /*0300*/  S2R R8, SR_TID.Z ;  /* 0x0000000000087919 */ /* 0x000e6c0000002300 */
[----:B------:R-:W-:Y:S01]  /*0310*/  @!P0 STS.64 [R11], R4 ;  /* 0x000000040b008388 */ /* 0x000fe20000000a00 */
[----:B------:R-:W-:Y:S06]  /*0320*/  BAR.SYNC.DEFER_BLOCKING 0x0 ;  /* 0x0000000000007b1d */ /* 0x000fec0000010000 */
[----:B------:R-:W2:Y:S01]  /*0330*/  @!P1 LDS.64 R6, [R11+0x200] ;  /* 0x000200000b069984 */ /* 0x000ea20000000a00 */
[----:B-1----:R-:W-:-:S04]  /*0340*/  IMAD R3, R8, UR5, R3 ;  /* 0x0000000508037c24 */ /* 0x002fc8000f8e0203 */
[----:B0-----:R-:W-:Y:S01]  /*0350*/  IMAD R3, R3, UR4, RZ ;  /* 0x0000000403037c24 */ /* 0x001fe2000f8e02ff */
[----:B--2---:R-:W-:-:S04]  /*0360*/  @!P1 DADD R4, R6, R4 ;  /* 0x0000000006049229 */ /* 0x004fc80000000004 */
[----:B------:R-:W-:-:S04]  /*0370*/  IADD3 R6, PT, PT, R3, R2, RZ ;  /* 0x0000000203067210 */ /* 0x000fc80007ffe0ff */
[----:B------:R-:W-:Y:S01]  /*0380*/  ISETP.GT.U32.AND P0, PT, R6, 0x1f, PT ;  /* 0x0000001f0600780c */ /* 0x000fe20003f04070 */
[----:B------:R0:W-:Y:S01]  /*0390*/  @!P1 STS.64 [R11], R4 ;  /* 0x000000040b009388 */ /* 0x0001e20000000a00 */
[----:B------:R-:W-:Y:S11]  /*03a0*/  BAR.SYNC.DEFER_BLOCKING 0x0 ;  /* 0x0000000000007b1d */ /* 0x000ff60000010000 */
        /* <DEDUP_REMOVED lines=25> */
.L_x_106:
[----:B-12---:R-:W-:-:S11]  /*0540*/  DADD R4, R6, R4 ;  /* 0x0000000006047229 */ /* 0x006fd60000000004 */
.L_x_94:
[----:B------:R-:W-:Y:S05]  /*0550*/  BSYNC B0 ;  /* 0x0000000000007941 */ /* 0x000fea0003800000 */
.L_x_93:
[----:B------:R-:W-:-:S13]  /*0560*/  LOP3.LUT P0, RZ, R3, R2, RZ, 0xfc, !PT ;  /* 0x0000000203ff7212 */ /* 0x000fda000780fcff */
[----:B------:R-:W-:Y:S05]  /*0570*/  @P0 EXIT ;  /* 0x000000000000094d */ /* 0x000fea0003800000 */
[----:B------:R-:W1:Y:S02]  /*0580*/  LDC.64 R2, c[0x0][0x390] ;  /* 0x0000e400ff027b82 */ /* 0x000e640000000a00 */
[----:B-1----:R-:W-:-:S05]  /*0590*/  IMAD.WIDE.U32 R2, R0, 0x8, R2 ;  /* 0x0000000800027825 */ /* 0x002fca00078e0002 */
[----:B------:R-:W-:Y:S01]  /*05a0*/  STG.E.64 desc[UR6][R2.64], R4 ;  /* 0x0000000402007986 */ /* 0x000fe2000c101b06 */
[----:B------:R-:W-:Y:S05]  /*05b0*/  EXIT ;  /* 0x000000000000794d */ /* 0x000fea0003800000 */
.L_x_95:
[----:B------:R-:W-:Y:S01]  /*05c0*/  IMAD.MOV.U32 R15, RZ, RZ, R7 ;  /* 0x000000ffff0f7224 */ /* 0x000fe200078e0007 */
[----:B------:R-:W-:Y:S01]  /*05d0*/  MOV R17, 0x1f ;  /* 0x0000001f00117802 */ /* 0x000fe20000000f00 */
[----:B------:R-:W-:Y:S02]  /*05e0*/  IMAD.MOV.U32 R14, RZ, RZ, 0x10 ;  /* 0x00000010ff0e7424 */ /* 0x000fe400078e00ff */
[----:B------:R-:W-:-:S07]  /*05f0*/  IMAD.MOV.U32 R12, RZ, RZ, -0x1 ;  /* 0xffffffffff0c7424 */ /* 0x000fce00078e00ff */
[----:B0-----:R-:W-:Y:S05]  /*0600*/  WARPSYNC.COLLECTIVE R12, `(.L_x_96) ;  /* 0x000000000c087348 */ /* 0x001fea0003c00000 */
[----:B------:R1:W2:Y:S02]  /*0610*/  SHFL.DOWN P0, R13, R15, R14, R17 ;  /* 0x0800000e0f0d7389 */ /* 0x0002a40000000011 */
[----:B012---:R-:W-:Y:S05]  /*0620*/  ENDCOLLECTIVE ;  /* 0x000000000000791b */ /* 0x007fea0003800000 */
.L_x_96:
[----:B------:R-:W-:Y:S01]  /*0630*/  IMAD.MOV.U32 R15, RZ, RZ, R6 ;  /* 0x000000ffff0f7224 */ /* 0x000fe200078e0006 */
[----:B------:R-:W-:-:S07]  /*0640*/  MOV R5, R13 ;  /* 0x0000000d00057202 */ /* 0x000fce0000000f00 */
[----:B------:R-:W-:Y:S05]  /*0650*/  WARPSYNC.COLLECTIVE R12, `(.L_x_97) ;  /* 0x000000000c087348 */ /* 0x000fea0003c00000 */
[----:B------:R0:W1:Y:S02]  /*0660*/  SHFL.DOWN P0, R13, R15, R14, R17 ;  /* 0x0800000e0f0d7389 */ /* 0x0000640000000011 */
[----:B01----:R-:W-:Y:S05]  /*0670*/  ENDCOLLECTIVE ;  /* 0x000000000000791b */ /* 0x003fea0003800000 */
.L_x_97:
[----:B------:R-:W-:Y:S02]  /*0680*/  MOV R14, 0x8 ;  /* 0x00000008000e7802 */ /* 0x000fe40000000f00 */
[----:B------:R-:W-:-:S06]  /*0690*/  MOV R4, R13 ;  /* 0x0000000d00047202 */ /* 0x000fcc0000000f00 */
[----:B------:R-:W-:-:S10]  /*06a0*/  DADD R4, R6, R4 ;  /* 0x0000000006047229 */ /* 0x000fd40000000004 */
[----:B------:R-:W-:-:S07]  /*06b0*/  IMAD.MOV.U32 R15, RZ, RZ, R5 ;  /* 0x000000ffff0f7224 */ /* 0x000fce00078e0005 */
[----:B------:R-:W-:Y:S05]  /*06c0*/  WARPSYNC.COLLECTIVE R12, `(.L_x_98) ;  /* 0x000000000c087348 */ /* 0x000fea0003c00000 */
[----:B------:R0:W1:Y:S02]  /*06d0*/  SHFL.DOWN P0, R13, R15, R14, R17 ;  /* 0x0800000e0f0d7389 */ /* 0x0000640000000011 */
[----:B01----:R-:W-:Y:S05]  /*06e0*/  ENDCOLLECTIVE ;  /* 0x000000000000791b */ /* 0x003fea0003800000 */
.L_x_98:
[----:B------:R-:W-:Y:S01]  /*06f0*/  MOV R15, R4 ;  /* 0x00000004000f7202 */ /* 0x000fe20000000f00 */
[----:B------:R-:W-:-:S07]  /*0700*/  IMAD.MOV.U32 R9, RZ, RZ, R13 ;  /* 0x000000ffff097224 */ /* 0x000fce00078e000d */
[----:B------:R-:W-:Y:S05]  /*0710*/  WARPSYNC.COLLECTIVE R12, `(.L_x_99) ;  /* 0x000000000c087348 */ /* 0x000fea0003c00000 */
[----:B------:R0:W1:Y:S02]  /*0720*/  SHFL.DOWN P0, R13, R15, R14, R17 ;  /* 0x0800000e0f0d7389 */ /* 0x0000640000000011 */
[----:B01----:R-:W-:Y:S05]  /*0730*/  ENDCOLLECTIVE ;  /* 0x000000000000791b */ /* 0x003fea0003800000 */
.L_x_99:
[----:B------:R-:W-:Y:S02]  /*0740*/  IMAD.MOV.U32 R14, RZ, RZ, 0x4 ;  /* 0x00000004ff0e7424 */ /* 0x000fe400078e00ff */
[----:B------:R-:W-:-:S06]  /*0750*/  IMAD.MOV.U32 R8, RZ, RZ, R13 ;  /* 0x000000ffff087224 */ /* 0x000fcc00078e000d */
[----:B------:R-:W-:-:S10]  /*0760*/  DADD R8, R4, R8 ;  /* 0x0000000004087229 */ /* 0x000fd40000000008 */
[----:B------:R-:W-:-:S07]  /*0770*/  MOV R15, R9 ;  /* 0x00000009000f7202 */ /* 0x000fce0000000f00 */
[----:B------:R-:W-:Y:S05]  /*0780*/  WARPSYNC.COLLECTIVE R12, `(.L_x_100) ;  /* 0x000000000c087348 */ /* 0x000fea0003c00000 */
[----:B------:R0:W1:Y:S02]  /*0790*/  SHFL.DOWN P0, R13, R15, R14, R17 ;  /* 0x0800000e0f0d7389 */ /* 0x0000640000000011 */
[----:B01----:R-:W-:Y:S05]  /*07a0*/  ENDCOLLECTIVE ;  /* 0x000000000000791b */ /* 0x003fea0003800000 */
.L_x_100:
[----:B------:R-:W-:Y:S01]  /*07b0*/  IMAD.MOV.U32 R15, RZ, RZ, R8 ;  /* 0x000000ffff0f7224 */ /* 0x000fe200078e0008 */
[----:B------:R-:W-:-:S07]  /*07c0*/  MOV R11, R13 ;  /* 0x0000000d000b7202 */ /* 0x000fce0000000f00 */
[----:B------:R-:W-:Y:S05]  /*07d0*/  WARPSYNC.COLLECTIVE R12, `(.L_x_101) ;  /* 0x000000000c087348 */ /* 0x000fea0003c00000 */
[----:B------:R0:W1:Y:S02]  /*07e0*/  SHFL.DOWN P0, R13, R15, R14, R17 ;  /* 0x0800000e0f0d7389 */ /* 0x0000640000000011 */
[----:B01----:R-:W-:Y:S05]  /*07f0*/  ENDCOLLECTIVE ;  /* 0x000000000000791b */ /* 0x003fea0003800000 */
.L_x_101:
[----:B------:R-:W-:Y:S02]  /*0800*/  MOV R14, 0x2 ;  /* 0x00000002000e7802 */ /* 0x000fe40000000f00 */
[----:B------:R-:W-:-:S06]  /*0810*/  MOV R10, R13 ;  /* 0x0000000d000a7202 */ /* 0x000fcc0000000f00 */
[----:B------:R-:W-:-:S10]  /*0820*/  DADD R10, R8, R10 ;  /* 0x00000000080a7229 */ /* 0x000fd4000000000a */
[----:B------:R-:W-:-:S07]  /*0830*/  IMAD.MOV.U32 R15, RZ, RZ, R11 ;  /* 0x000000ffff0f7224 */ /* 0x000fce00078e000b */
[----:B------:R-:W-:Y:S05]  /*0840*/  WARPSYNC.COLLECTIVE R12, `(.L_x_102) ;  /* 0x000000000c087348 */ /* 0x000fea0003c00000 */
[----:B------:R0:W1:Y:S02]  /*0850*/  SHFL.DOWN P0, R13, R15, R14, R17 ;  /* 0x0800000e0f0d7389 */ /* 0x0000640000000011 */
[----:B01----:R-:W-:Y:S05]  /*0860*/  ENDCOLLECTIVE ;  /* 0x000000000000791b */ /* 0x003fea0003800000 */
.L_x_102:
[----:B------:R-:W-:Y:S01]  /*0870*/  MOV R15, R10 ;  /* 0x0000000a000f7202 */ /* 0x000fe20000000f00 */
[----:B------:R-:W-:-:S07]  /*0880*/  IMAD.MOV.U32 R7, RZ, RZ, R13 ;  /* 0x000000ffff077224 */ /* 0x000fce00078e000d */
[----:B------:R-:W-:Y:S05]  /*0890*/  WARPSYNC.COLLECTIVE R12, `(.L_x_103) ;  /* 0x000000000c087348 */ /* 0x000fea0003c00000 */
[----:B------:R0:W1:Y:S02]  /*08a0*/  SHFL.DOWN P0, R13, R15, R14, R17 ;  /* 0x0800000e0f0d7389 */ /* 0x0000640000000011 */
[----:B01----:R-:W-:Y:S05]  /*08b0*/  ENDCOLLECTIVE ;  /* 0x000000000000791b */ /* 0x003fea0003800000 */
.L_x_103:
[----:B------:R-:W-:Y:S02]  /*08c0*/  IMAD.MOV.U32 R14, RZ, RZ, 0x1 ;  /* 0x00000001ff0e7424 */ /* 0x000fe400078e00ff */
[----:B------:R-:W-:-:S06]  /*08d0*/  IMAD.MOV.U32 R6, RZ, RZ, R13 ;  /* 0x000000ffff067224 */ /* 0x000fcc00078e000d */
[----:B------:R-:W-:-:S10]  /*08e0*/  DADD R6, R10, R6 ;  /* 0x000000000a067229 */ /* 0x000fd40000000006 */
[----:B------:R-:W-:-:S07]  /*08f0*/  MOV R15, R7 ;  /* 0x00000007000f7202 */ /* 0x000fce0000000f00 */
[----:B------:R-:W-:Y:S05]  /*0900*/  WARPSYNC.COLLECTIVE R12, `(.L_x_104) ;  /* 0x000000000c087348 */ /* 0x000fea0003c00000 */
[----:B------:R0:W1:Y:S02]  /*0910*/  SHFL.DOWN P0, R13, R15, R14, R17 ;  /* 0x0800000e0f0d7389 */ /* 0x0000640000000011 */
[----:B01----:R-:W-:Y:S05]  /*0920*/  ENDCOLLECTIVE ;  /* 0x000000000000791b */ /* 0x003fea0003800000 */
.L_x_104:
[----:B------:R-:W-:Y:S01]  /*0930*/  IMAD.MOV.U32 R15, RZ, RZ, R6 ;  /* 0x000000ffff0f7224 */ /* 0x000fe200078e0006 */
[----:B------:R-:W-:-:S07]  /*0940*/  MOV R5, R13 ;  /* 0x0000000d00057202 */ /* 0x000fce0000000f00 */
[----:B------:R-:W-:Y:S05]  /*0950*/  WARPSYNC.COLLECTIVE R12, `(.L_x_105) ;  /* 0x000000000c087348 */ /* 0x000fea0003c00000 */
[----:B------:R0:W1:Y:S02]  /*0960*/  SHFL.DOWN P0, R13, R15, R14, R17 ;  /* 0x0800000e0f0d7389 */ /* 0x0000640000000011 */
[----:B01----:R-:W-:Y:S05]  /*0970*/  ENDCOLLECTIVE ;  /* 0x000000000000791b */ /* 0x003fea0003800000 */
.L_x_105:
[----:B------:R-:W-:Y:S01]  /*0980*/  MOV R4, R13 ;  /* 0x0000000d00047202 */ /* 0x000fe20000000f00 */
[----:B------:R-:W-:Y:S06]  /*0990*/  BRA `(.L_x_106) ;  /* 0xfffffff800e87947 */ /* 0x000fec000383ffff */
.L_x_107:
        /* <DEDUP_REMOVED lines=14> */
.L_x_120:


//--------------------- .text._Z9M_SimpsondddiPdS_ --------------------------
	.section	.text._Z9M_SimpsondddiPdS_,"ax",@progbits
	.align	128
        .global         _Z9M_SimpsondddiPdS_
        .type           _Z9M_SimpsondddiPdS_,@function
        .size           _Z9M_SimpsondddiPdS_,(.L_x_121 - _Z9M_SimpsondddiPdS_)
        .other          _Z9M_SimpsondddiPdS_,@"STO_CUDA_ENTRY STV_DEFAULT"
_Z9M_SimpsondddiPdS_:
.text._Z9M_SimpsondddiPdS_:
[----:B------:R-:W-:Y:S01]  /*0000*/  LDC R1, c[0x0][0x37c] ;  /* 0x0000df00ff017b82 */ /* 0x000fe20000000800 */
[----:B------:R-:W0:Y:S07]  /*0010*/  S2R R3, SR_TID.X ;  /* 0x0000000000037919 */ /* 0x000e2e0000002100 */
[----:B------:R-:W0:Y:S01]  /*0020*/  S2UR UR4, SR_CTAID.X ;  /* 0x00000000000479c3 */ /* 0x000e220000002500 */
[----:B------:R-:W-:Y:S07]  /*0030*/  BSSY.RECONVERGENT B0, `(.L_x_108) ;  /* 0x000000f000007945 */ /* 0x000fee0003800200 */
[----:B------:R-:W0:Y:S02]  /*0040*/  LDC R0, c[0x0][0x360] ;  /* 0x0000d800ff007b82 */ /* 0x000e240000000800 */
[----:B0-----:R-:W-:Y:S01]  /*0050*/  IMAD R0, R0, UR4, R3 ;  /* 0x0000000400007c24 */ /* 0x001fe2000f8e0203 */
[----:B------:R-:W0:Y:S04]  /*0060*/  LDCU.64 UR4, c[0x0][0x358] ;  /* 0x00006b00ff0477ac */ /* 0x000e280008000a00 */
[----:B------:R-:W-:-:S13]  /*0070*/  ISETP.NE.AND P0, PT, R0, RZ, PT ;  /* 0x000000ff0000720c */ /* 0x000fda0003f05270 */
[----:B------:R-:W-:Y:S05]  /*0080*/  @P0 BRA `(.L_x_109) ;  /* 0x0000000000240947 */ /* 0x000fea0003800000 */
[----:B------:R-:W1:Y:S08]  /*0090*/  LDC.64 R2, c[0x0][0x390] ;  /* 0x0000e400ff027b82 */ /* 0x000e700000000a00 */
[----:B------:R-:W1:Y:S08]  /*00a0*/  LDC.64 R4, c[0x0][0x388] ;  /* 0x0000e200ff047b82 */ /* 0x000e700000000a00 */
[----:B------:R-:W0:Y:S01]  /*00b0*/  LDC.64 R8, c[0x0][0x3a8] ;  /* 0x0000ea00ff087b82 */ /* 0x000e220000000a00 */
[----:B-1----:R-:W-:-:S08]  /*00c0*/  DFMA R2, R2, -0.5, R4 ;  /* 0xbfe000000202782b */ /* 0x002fd00000000004 */
[C---:B------:R-:W-:Y:S02]  /*00d0*/  DMUL R4, R2.reuse, 3 ;  /* 0x4008000002047828 */ /* 0x040fe40000000000 */
[----:B------:R-:W-:-:S08]  /*00e0*/  DMUL R6, R2, -6 ;  /* 0xc018000002067828 */ /* 0x000fd00000000000 */
[----:B------:R-:W-:-:S08]  /*00f0*/  DFMA R4, R2, R4, R6 ;  /* 0x000000040204722b */ /* 0x000fd00000000006 */
[----:B------:R-:W-:-:S07]  /*0100*/  DADD R4, R4, 5 ;  /* 0x4014000004047429 */ /* 0x000fce0000000000 */
[----:B0-----:R1:W-:Y:S04]  /*0110*/  STG.E.64 desc[UR4][R8.64], R4 ;  /* 0x0000000408007986 */ /* 0x0013e8000c101b04 */
.L_x_109:
[----:B0-----:R-:W-:Y:S05]  /*0120*/  BSYNC.RECONVERGENT B0 ;  /* 0x0000000000007941 */ /* 0x001fea0003800200 */
.L_x_108:
[----:B------:R-:W0:Y:S02]  /*0130*/  LDCU UR6, c[0x0][0x398] ;  /* 0x00007300ff0677ac */ /* 0x000e240008000800 */
[----:B0-----:R-:W-:-:S04]  /*0140*/  ISETP.GE.U32.AND P0, PT, R0, UR6, PT ;  /* 0x0000000600007c0c */ /* 0x001fc8000bf06070 */
[----:B------:R-:W-:-:S13]  /*0150*/  ISETP.EQ.OR P0, PT, R0, RZ, P0 ;  /* 0x000000ff0000720c */ /* 0x000fda0000702670 */
[----:B------:R-:W-:Y:S05]  /*0160*/  @P0 EXIT ;  /* 0x000000000000094d */ /* 0x000fea0003800000 */
[----:B-1----:R-:W0:Y:S01]  /*0170*/  LDC.64 R8, c[0x0][0x390] ;  /* 0x0000e400ff087b82 */ /* 0x002e220000000a00 */
[----:B------:R-:W0:Y:S01]  /*0180*/  LDCU.64 UR6, c[0x0][0x380] ;  /* 0x00007000ff0677ac */ /* 0x000e220008000a00 */
[----:B------:R-:W0:Y:S06]  /*0190*/  I2F.F64.U32 R2, R0 ;  /* 0x0000000000027312 */ /* 0x000e2c0000201800 */
[----:B------:R-:W1:Y:S08]  /*01a0*/  LDC.64 R14, c[0x0][0x3a0] ;  /* 0x0000e800ff0e7b82 */ /* 0x000e700000000a00 */
[----:B------:R-:W2:Y:S01]  /*01b0*/  LDC.64 R16, c[0x0][0x3a8] ;  /* 0x0000ea00ff107b82 */ /* 0x000ea20000000a00 */
[----:B0-----:R-:W-:-:S08]  /*01c0*/  DFMA R2, R2, R8, UR6 ;  /* 0x0000000602027e2b */ /* 0x001fd00008000008 */
[----:B------:R-:W-:Y:S02]  /*01d0*/  DFMA R8, R8, -0.5, R2 ;  /* 0xbfe000000808782b */ /* 0x000fe40000000002 */
[C---:B------:R-:W-:Y:S02]  /*01e0*/  DMUL R4, R2.reuse, 3 ;  /* 0x4008000002047828 */ /* 0x040fe40000000000 */
[----:B------:R-:W-:-:S04]  /*01f0*/  DMUL R6, R2, 6 ;  /* 0x4018000002067828 */ /* 0x000fc80000000000 */
[C---:B------:R-:W-:Y:S02]  /*0200*/  DMUL R10, R8.reuse, 3 ;  /* 0x40080000080a7828 */ /* 0x040fe40000000000 */
[----:B------:R-:W-:Y:S02]  /*0210*/  DMUL R12, R8, 6 ;  /* 0x40180000080c7828 */ /* 0x000fe40000000000 */
[----:B------:R-:W-:Y:S01]  /*0220*/  DFMA R4, R2, R4, -R6 ;  /* 0x000000040204722b */ /* 0x000fe20000000806 */
[----:B-1----:R-:W-:-:S05]  /*0230*/  IMAD.WIDE.U32 R2, R0, 0x8, R14 ;  /* 0x0000000800027825 */ /* 0x002fca00078e000e */
[----:B------:R-:W-:Y:S01]  /*0240*/  DFMA R10, R8, R10, -R12 ;  /* 0x0000000a080a722b */ /* 0x000fe2000000080c */
[----:B--2---:R-:W-:Y:S01]  /*0250*/  IMAD.WIDE.U32 R6, R0, 0x8, R16 ;  /* 0x0000000800067825 */ /* 0x004fe200078e0010 */
[----:B------:R-:W-:-:S06]  /*0260*/  DADD R4, R4, 5 ;  /* 0x4014000004047429 */ /* 0x000fcc0000000000 */
[----:B------:R-:W-:Y:S01]  /*0270*/  DADD R10, R10, 5 ;  /* 0x401400000a0a7429 */ /* 0x000fe20000000000 */
[----:B------:R-:W-:Y:S06]  /*0280*/  STG.E.64 desc[UR4][R2.64], R4 ;  /* 0x0000000402007986 */ /* 0x000fec000c101b04 */
[----:B------:R-:W-:Y:S01]  /*0290*/  STG.E.64 desc[UR4][R6.64], R10 ;  /* 0x0000000a06007986 */ /* 0x000fe2000c101b04 */
[----:B------:R-:W-:Y:S05]  /*02a0*/  EXIT ;  /* 0x000000000000794d */ /* 0x000fea0003800000 */
.L_x_110:
        /* <DEDUP_REMOVED lines=13> */
.L_x_121:


//--------------------- .text._Z13M_ProstokatowdddiPd --------------------------
	.section	.text._Z13M_ProstokatowdddiPd,"ax",@progbits
	.align	128
        .global         _Z13M_ProstokatowdddiPd
        .type           _Z13M_ProstokatowdddiPd,@function
        .size           _Z13M_ProstokatowdddiPd,(.L_x_122 - _Z13M_ProstokatowdddiPd)
        .other          _Z13M_ProstokatowdddiPd,@"STO_CUDA_ENTRY STV_DEFAULT"
_Z13M_ProstokatowdddiPd:
.text._Z13M_ProstokatowdddiPd:
[----:B------:R-:W-:Y:S01]  /*0000*/  LDC R1, c[0x0][0x37c] ;  /* 0x0000df00ff017b82 */ /* 0x000fe20000000800 */
[----:B------:R-:W0:Y:S07]  /*0010*/  S2R R0, SR_TID.X ;  /* 0x0000000000007919 */ /* 0x000e2e0000002100 */
[----:B------:R-:W0:Y:S01]  /*0020*/  S2UR UR4, SR_CTAID.X ;  /* 0x00000000000479c3 */ /* 0x000e220000002500 */
[----:B------:R-:W1:Y:S07]  /*0030*/  LDCU UR6, c[0x0][0x398] ;  /* 0x00007300ff0677ac */ /* 0x000e6e0008000800 */
[----:B------:R-:W0:Y:S02]  /*0040*/  LDC R11, c[0x0][0x360] ;  /* 0x0000d800ff0b7b82 */ /* 0x000e240000000800 */
[----:B0-----:R-:W-:Y:S01]  /*0050*/  IMAD R11, R11, UR4, R0 ;  /* 0x000000040b0b7c24 */ /* 0x001fe2000f8e0200 */
[----:B------:R-:W0:Y:S04]  /*0060*/  LDCU.64 UR4, c[0x0][0x358] ;  /* 0x00006b00ff0477ac */ /* 0x000e280008000a00 */
[----:B------:R-:W-:-:S02]  /*0070*/  ISETP.NE.AND P0, PT, R11, RZ, PT ;  /* 0x000000ff0b00720c */ /* 0x000fc40003f05270 */
[----:B------:R-:W-:-:S04]  /*0080*/  IADD3 R0, PT, PT, R11, -0x1, RZ ;  /* 0xffffffff0b007810 */ /* 0x000fc80007ffe0ff */
[----:B-1----:R-:W-:-:S07]  /*0090*/  ISETP.GE.U32.AND P1, PT, R0, UR6, PT ;  /* 0x0000000600007c0c */ /* 0x002fce000bf26070 */
[----:B------:R-:W0:Y:S02]  /*00a0*/  @!P0 LDC.64 R2, c[0x0][0x3a0] ;  /* 0x0000e800ff028b82 */ /* 0x000e240000000a00 */
[----:B0-----:R0:W-:Y:S04]  /*00b0*/  @!P0 STG.E.64 desc[UR4][R2.64], RZ ;  /* 0x000000ff02008986 */ /* 0x0011e8000c101b04 */
[----:B------:R-:W-:Y:S05]  /*00c0*/  @P1 EXIT ;  /* 0x000000000000194d */ /* 0x000fea0003800000 */
[----:B------:R-:W1:Y:S01]  /*00d0*/  LDC.64 R4, c[0x0][0x380] ;  /* 0x0000e000ff047b82 */ /* 0x000e620000000a00 */
[----:B------:R-:W1:Y:S01]  /*00e0*/  LDCU.64 UR6, c[0x0][0x390] ;  /* 0x00007200ff0677ac */ /* 0x000e620008000a00 */
[----:B0-----:R-:W1:Y:S06]  /*00f0*/  I2F.F64.U32 R2, R11 ;  /* 0x0000000b00027312 */ /* 0x001e6c0000201800 */
[----:B------:R-:W0:Y:S01]  /*0100*/  LDC.64 R8, c[0x0][0x3a0] ;  /* 0x0000e800ff087b82 */ /* 0x000e220000000a00 */
[----:B-1----:R-:W-:-:S08]  /*0110*/  DFMA R2, R2, UR6, R4 ;  /* 0x0000000602027c2b */ /* 0x002fd00008000004 */
[C---:B------:R-:W-:Y:S02]  /*0120*/  DMUL R4, R2.reuse, 3 ;  /* 0x4008000002047828 */ /* 0x040fe40000000000 */
[----:B------:R-:W-:-:S08]  /*0130*/  DMUL R6, R2, -6 ;  /* 0xc018000002067828 */ /* 0x000fd00000000000 */
[----:B------:R-:W-:Y:S01]  /*0140*/  DFMA R4, R2, R4, R6 ;  /* 0x000000040204722b */ /* 0x000fe20000000006 */
[----:B0-----:R-:W-:-:S07]  /*0150*/  IMAD.WIDE.U32 R2, R11, 0x8, R8 ;  /* 0x000000080b027825 */ /* 0x001fce00078e0008 */
[----:B------:R-:W-:-:S08]  /*0160*/  DADD R4, R4, 5 ;  /* 0x4014000004047429 */ /* 0x000fd00000000000 */
[----:B------:R-:W-:-:S07]  /*0170*/  DMUL R4, R4, UR6 ;  /* 0x0000000604047c28 */ /* 0x000fce0008000000 */
[----:B------:R-:W-:Y:S01]  /*0180*/  STG.E.64 desc[UR4][R2.64], R4 ;  /* 0x0000000402007986 */ /* 0x000fe2000c101b04 */
[----:B------:R-:W-:Y:S05]  /*0190*/  EXIT ;  /* 0x000000000000794d */ /* 0x000fea0003800000 */
.L_x_111:
        /* <DEDUP_REMOVED lines=14> */
.L_x_122:


//--------------------- .text._Z10M_TrapezowdddiPd --------------------------
	.section	.text._Z10M_TrapezowdddiPd,"ax",@progbits
	.align	128
        .global         _Z10M_TrapezowdddiPd
        .type           _Z10M_TrapezowdddiPd,@function
        .size           _Z10M_TrapezowdddiPd,(.L_x_123 - _Z10M_TrapezowdddiPd)
        .other          _Z10M_TrapezowdddiPd,@"STO_CUDA_ENTRY STV_DEFAULT"
_Z10M_TrapezowdddiPd:
.text._Z10M_TrapezowdddiPd:
[----:B------:R-:W-:Y:S01]  /*0000*/  LDC R1, c[0x0][0x37c] ;  /* 0x0000df00ff017b82 */ /* 0x000fe20000000800 */
[----:B------:R-:W0:Y:S07]  /*0010*/  S2R R3, SR_TID.X ;  /* 0x0000000000037919 */ /* 0x000e2e0000002100 */
[----:B------:R-:W0:Y:S01]  /*0020*/  S2UR UR4, SR_CTAID.X ;  /* 0x00000000000479c3 */ /* 0x000e220000002500 */
[----:B------:R-:W1:Y:S01]  /*0030*/  LDCU.64 UR6, c[0x0][0x358] ;  /* 0x00006b00ff0677ac */ /* 0x000e620008000a00 */
[----:B------:R-:W-:Y:S06]  /*0040*/  BSSY.RECONVERGENT B0, `(.L_x_112) ;  /* 0x0000015000007945 */ /* 0x000fec0003800200 */
[----:B------:R-:W0:Y:S02]  /*0050*/  LDC R0, c[0x0][0x360] ;  /* 0x0000d800ff007b82 */ /* 0x000e240000000800 */
[----:B0-----:R-:W-:-:S05]  /*0060*/  IMAD R0, R0, UR4, R3 ;  /* 0x0000000400007c24 */ /* 0x001fca000f8e0203 */
[----:B------:R-:W-:-:S13]  /*0070*/  ISETP.NE.AND P0, PT, R0, RZ, PT ;  /* 0x000000ff0000720c */ /* 0x000fda0003f05270 */
[----:B-1----:R-:W-:Y:S05]  /*0080*/  @P0 BRA `(.L_x_113) ;  /* 0x0000000000400947 */ /* 0x002fea0003800000 */
[----:B------:R-:W0:Y:S01]  /*0090*/  LDC.64 R10, c[0x0][0x380] ;  /* 0x0000e000ff0a7b82 */ /* 0x000e220000000a00 */
[----:B------:R-:W1:Y:S07]  /*00a0*/  LDCU.64 UR4, c[0x0][0x390] ;  /* 0x00007200ff0477ac */ /* 0x000e6e0008000a00 */
[----:B------:R-:W2:Y:S01]  /*00b0*/  LDC.64 R12, c[0x0][0x388] ;  /* 0x0000e200ff0c7b82 */ /* 0x000ea20000000a00 */
[C---:B0-----:R-:W-:Y:S02]  /*00c0*/  DMUL R2, R10.reuse, 3 ;  /* 0x400800000a027828 */ /* 0x041fe40000000000 */
[----:B------:R-:W-:-:S02]  /*00d0*/  DMUL R4, R10, 6 ;  /* 0x401800000a047828 */ /* 0x000fc40000000000 */
[C---:B--2---:R-:W-:Y:S02]  /*00e0*/  DMUL R6, R12.reuse, 3 ;  /* 0x400800000c067828 */ /* 0x044fe40000000000 */
[----:B------:R-:W-:-:S04]  /*00f0*/  DMUL R8, R12, 6 ;  /* 0x401800000c087828 */ /* 0x000fc80000000000 */
[----:B------:R-:W-:Y:S02]  /*0100*/  DFMA R2, R2, R10, -R4 ;  /* 0x0000000a0202722b */ /* 0x000fe40000000804 */
[----:B------:R-:W0:Y:S02]  /*0110*/  LDC.64 R4, c[0x0][0x3a0] ;  /* 0x0000e800ff047b82 */ /* 0x000e240000000a00 */
[----:B------:R-:W-:-:S04]  /*0120*/  DFMA R6, R6, R12, -R8 ;  /* 0x0000000c0606722b */ /* 0x000fc80000000808 */
[----:B------:R-:W-:-:S04]  /*0130*/  DADD R2, R2, 5 ;  /* 0x4014000002027429 */ /* 0x000fc80000000000 */
[----:B------:R-:W-:-:S08]  /*0140*/  DADD R6, R6, 5 ;  /* 0x4014000006067429 */ /* 0x000fd00000000000 */
[----:B------:R-:W-:-:S08]  /*0150*/  DADD R2, R2, R6 ;  /* 0x0000000002027229 */ /* 0x000fd00000000006 */
[----:B-1----:R-:W-:-:S08]  /*0160*/  DMUL R2, R2, UR4 ;  /* 0x0000000402027c28 */ /* 0x002fd00008000000 */
[----:B------:R-:W-:-:S07]  /*0170*/  DMUL R2, R2, 0.5 ;  /* 0x3fe0000002027828 */ /* 0x000fce0000000000 */
[----:B0-----:R0:W-:Y:S04]  /*0180*/  STG.E.64 desc[UR6][R4.64], R2 ;  /* 0x0000000204007986 */ /* 0x0011e8000c101b06 */
.L_x_113:
[----:B------:R-:W-:Y:S05]  /*0190*/  BSYNC.RECONVERGENT B0 ;  /* 0x0000000000007941 */ /* 0x000fea0003800200 */
.L_x_112:
[----:B------:R-:W1:Y:S02]  /*01a0*/  LDCU UR4, c[0x0][0x398] ;  /* 0x00007300ff0477ac */ /* 0x000e640008000800 */
[----:B-1----:R-:W-:-:S06]  /*01b0*/  UIADD3 UR4, UPT, UPT, UR4, -0x1, URZ ;  /* 0xffffffff04047890 */ /* 0x002fcc000fffe0ff */
[----:B------:R-:W-:-:S04]  /*01c0*/  ISETP.GE.U32.AND P0, PT, R0, UR4, PT ;  /* 0x0000000400007c0c */ /* 0x000fc8000bf06070 */
[----:B------:R-:W-:-:S13]  /*01d0*/  ISETP.EQ.OR P0, PT, R0, RZ, P0 ;  /* 0x000000ff0000720c */ /* 0x000fda0000702670 */
[----:B------:R-:W-:Y:S05]  /*01e0*/  @P0 EXIT ;  /* 0x000000000000094d */ /* 0x000fea0003800000 */
[----:B0-----:R-:W0:Y:S01]  /*01f0*/  LDC.64 R4, c[0x0][0x380] ;  /* 0x0000e000ff047b82 */ /* 0x001e220000000a00 */
[----:B------:R-:W0:Y:S01]  /*0200*/  LDCU.64 UR4, c[0x0][0x390] ;  /* 0x00007200ff0477ac */ /* 0x000e220008000a00 */
[----:B------:R-:W0:Y:S06]  /*0210*/  I2F.F64.U32 R2, R0 ;  /* 0x0000000000027312 */ /* 0x000e2c0000201800 */
[----:B------:R-:W1:Y:S01]  /*0220*/  LDC.64 R8, c[0x0][0x3a0] ;  /* 0x0000e800ff087b82 */ /* 0x000e620000000a00 */
[----:B0-----:R-:W-:-:S08]  /*0230*/  DFMA R2, R2, UR4, R4 ;  /* 0x0000000402027c2b */ /* 0x001fd00008000004 */
[C---:B------:R-:W-:Y:S02]  /*0240*/  DMUL R4, R2.reuse, 3 ;  /* 0x4008000002047828 */ /* 0x040fe40000000000 */
[----:B------:R-:W-:-:S08]  /*0250*/  DMUL R6, R2, -6 ;  /* 0xc018000002067828 */ /* 0x000fd00000000000 */
[----:B------:R-:W-:Y:S01]  /*0260*/  DFMA R4, R2, R4, R6 ;  /* 0x000000040204722b */ /* 0x000fe20000000006 */
[----:B-1----:R-:W-:-:S07]  /*0270*/  IMAD.WIDE.U32 R2, R0, 0x8, R8 ;  /* 0x0000000800027825 */ /* 0x002fce00078e0008 */
[----:B------:R-:W-:-:S08]  /*0280*/  DADD R4, R4, 5 ;  /* 0x4014000004047429 */ /* 0x000fd00000000000 */
[----:B------:R-:W-:-:S07]  /*0290*/  DMUL R4, R4, UR4 ;  /* 0x0000000404047c28 */ /* 0x000fce0008000000 */
[----:B------:R-:W-:Y:S01]  /*02a0*/  STG.E.64 desc[UR6][R2.64], R4 ;  /* 0x0000000402007986 */ /* 0x000fe2000c101b06 */
[----:B------:R-:W-:Y:S05]  /*02b0*/  EXIT ;  /* 0x000000000000794d */ /* 0x000fea0003800000 */
.L_x_114:
        /* <DEDUP_REMOVED lines=12> */
.L_x_123:


//--------------------- .nv.shared._Z9redukcja7ILj128ELb0EEvjPdS0_ --------------------------
	.section	.nv.shared._Z9redukcja7ILj128ELb0EEvjPdS0_,"aw",@nobits
	.sectionflags	@""
	.align	16
	.zero		1024


//--------------------- .nv.shared.reserved.0     --------------------------
	.section	.nv.shared.reserved.0,"aw",@nobits
	.weak		__nv_reservedSMEM_offset_0_alias
	.size		__nv_reservedSMEM_offset_0_alias, 0, 64
	.other		__nv_reservedSMEM_offset_0_alias,@"STO_CUDA_RESERVED_SHARED STV_DEFAULT"
__nv_reservedSMEM_offset_0_alias:
	.zero		0
	.zero		64


//--------------------- .nv.shared._Z9redukcja7ILj256ELb0EEvjPdS0_ --------------------------
	.section	.nv.shared._Z9redukcja7ILj256ELb0EEvjPdS0_,"aw",@nobits
	.sectionflags	@""
	.align	16
	.zero		1024


//--------------------- .nv.shared._Z9redukcja7ILj512ELb0EEvjPdS0_ --------------------------
	.section	.nv.shared._Z9redukcja7ILj512ELb0EEvjPdS0_,"aw",@nobits
	.sectionflags	@""
	.align	16
	.zero		1024


//--------------------- .nv.shared._Z9redukcja7ILj128ELb1EEvjPdS0_ --------------------------
	.section	.nv.shared._Z9redukcja7ILj128ELb1EEvjPdS0_,"aw",@nobits
	.sectionflags	@""
	.align	16
	.zero		1024


//--------------------- .nv.shared._Z9redukcja7ILj256ELb1EEvjPdS0_ --------------------------
	.section	.nv.shared._Z9redukcja7ILj256ELb1EEvjPdS0_,"aw",@nobits
	.sectionflags	@""
	.align	16
	.zero		1024


//--------------------- .nv.shared._Z9redukcja7ILj512ELb1EEvjPdS0_ --------------------------
	.section	.nv.shared._Z9redukcja7ILj512ELb1EEvjPdS0_,"aw",@nobits
	.sectionflags	@""
	.align	16
	.zero		1024


//--------------------- .nv.shared._Z9M_SimpsondddiPdS_ --------------------------
	.section	.nv.shared._Z9M_SimpsondddiPdS_,"aw",@nobits
	.sectionflags	@""
	.align	16
	.zero		1024


//--------------------- .nv.shared._Z13M_ProstokatowdddiPd --------------------------
	.section	.nv.shared._Z13M_ProstokatowdddiPd,"aw",@nobits
	.sectionflags	@""
	.align	16
	.zero		1024


//--------------------- .nv.shared._Z10M_TrapezowdddiPd --------------------------
	.section	.nv.shared._Z10M_TrapezowdddiPd,"aw",@nobits
	.sectionflags	@""
	.align	16
	.zero		1024


//--------------------- .nv.constant0._Z9redukcja7ILj128ELb0EEvjPdS0_ --------------------------
	.section	.nv.constant0._Z9redukcja7ILj128ELb0EEvjPdS0_,"a",@progbits
	.sectionflags	@""
	.align	4
.nv.constant0._Z9redukcja7ILj128ELb0EEvjPdS0_:
	.zero		920


//--------------------- .nv.constant0._Z9redukcja7ILj256ELb0EEvjPdS0_ --------------------------
	.section	.nv.constant0._Z9redukcja7ILj256ELb0EEvjPdS0_,"a",@progbits
	.sectionflags	@""
	.align	4
.nv.constant0._Z9redukcja7ILj256ELb0EEvjPdS0_:
	.zero		920


//--------------------- .nv.constant0._Z9redukcja7ILj512ELb0EEvjPdS0_ --------------------------
	.section	.nv.constant0._Z9redukcja7ILj512ELb0EEvjPdS0_,"a",@progbits
	.sectionflags	@""
	.align	4
.nv.constant0._Z9redukcja7ILj512ELb0EEvjPdS0_:
	.zero		920


//--------------------- .nv.constant0._Z9redukcja7ILj128ELb1EEvjPdS0_ --------------------------
	.section	.nv.constant0._Z9redukcja7ILj128ELb1EEvjPdS0_,"a",@progbits
	.sectionflags	@""
	.align	4
.nv.constant0._Z9redukcja7ILj128ELb1EEvjPdS0_:
	.zero		920


//--------------------- .nv.constant0._Z9redukcja7ILj256ELb1EEvjPdS0_ --------------------------
	.section	.nv.constant0._Z9redukcja7ILj256ELb1EEvjPdS0_,"a",@progbits
	.sectionflags	@""
	.align	4
.nv.constant0._Z9redukcja7ILj256ELb1EEvjPdS0_:
	.zero		920


//--------------------- .nv.constant0._Z9redukcja7ILj512ELb1EEvjPdS0_ --------------------------
	.section	.nv.constant0._Z9redukcja7ILj512ELb1EEvjPdS0_,"a",@progbits
	.sectionflags	@""
	.align	4
.nv.constant0._Z9redukcja7ILj512ELb1EEvjPdS0_:
	.zero		920


//--------------------- .nv.constant0._Z9M_SimpsondddiPdS_ --------------------------
	.section	.nv.constant0._Z9M_SimpsondddiPdS_,"a",@progbits
	.sectionflags	@""
	.align	4
.nv.constant0._Z9M_SimpsondddiPdS_:
	.zero		944


//--------------------- .nv.constant0._Z13M_ProstokatowdddiPd --------------------------
	.section	.nv.constant0._Z13M_ProstokatowdddiPd,"a",@progbits
	.sectionflags	@""
	.align	4
.nv.constant0._Z13M_ProstokatowdddiPd:
	.zero		936


//--------------------- .nv.constant0._Z10M_TrapezowdddiPd --------------------------
	.section	.nv.constant0._Z10M_TrapezowdddiPd,"a",@progbits
	.sectionflags	@""
	.align	4
.nv.constant0._Z10M_TrapezowdddiPd:
	.zero		936


//--------------------- SYMBOLS --------------------------

	.type		.nv.reservedSmem.offset0,@object
	.size		.nv.reservedSmem.offset0,0x4
	.type		.nv.reservedSmem.cap,@object
	.size		.nv.reservedSmem.cap,0x4
